//
// Generated by NVIDIA NVVM Compiler
//
// Compiler Build ID: CL-36424714
// Cuda compilation tools, release 13.0, V13.0.88
// Based on NVVM 20.0.0
//

.version 9.0
.target sm_100
.address_size 64

	// .globl	_Z14threadTileGemmILi64ELi64ELi16ELi4ELi4EEvPKfS1_Pfiii
// _ZZ14threadTileGemmILi64ELi64ELi16ELi4ELi4EEvPKfS1_PfiiiE2As has been demoted
// _ZZ14threadTileGemmILi64ELi64ELi16ELi4ELi4EEvPKfS1_PfiiiE2Bs has been demoted
// _ZZ17threadTile8x8GemmILi128ELi128ELi8EEvPKfS1_PfiiiE2As has been demoted
// _ZZ17threadTile8x8GemmILi128ELi128ELi8EEvPKfS1_PfiiiE2Bs has been demoted

.visible .entry _Z14threadTileGemmILi64ELi64ELi16ELi4ELi4EEvPKfS1_Pfiii(
	.param .u64 .ptr .align 1 _Z14threadTileGemmILi64ELi64ELi16ELi4ELi4EEvPKfS1_Pfiii_param_0,
	.param .u64 .ptr .align 1 _Z14threadTileGemmILi64ELi64ELi16ELi4ELi4EEvPKfS1_Pfiii_param_1,
	.param .u64 .ptr .align 1 _Z14threadTileGemmILi64ELi64ELi16ELi4ELi4EEvPKfS1_Pfiii_param_2,
	.param .u32 _Z14threadTileGemmILi64ELi64ELi16ELi4ELi4EEvPKfS1_Pfiii_param_3,
	.param .u32 _Z14threadTileGemmILi64ELi64ELi16ELi4ELi4EEvPKfS1_Pfiii_param_4,
	.param .u32 _Z14threadTileGemmILi64ELi64ELi16ELi4ELi4EEvPKfS1_Pfiii_param_5
)
{
	.reg .pred 	%p<60>;
	.reg .b16 	%rs<6>;
	.reg .b32 	%r<76>;
	.reg .b32 	%f<459>;
	.reg .b64 	%rd<21>;
	// demoted variable
	.shared .align 4 .b8 _ZZ14threadTileGemmILi64ELi64ELi16ELi4ELi4EEvPKfS1_PfiiiE2As[4160];
	// demoted variable
	.shared .align 4 .b8 _ZZ14threadTileGemmILi64ELi64ELi16ELi4ELi4EEvPKfS1_PfiiiE2Bs[4160];
	ld.param.u64 	%rd8, [_Z14threadTileGemmILi64ELi64ELi16ELi4ELi4EEvPKfS1_Pfiii_param_2];
	ld.param.u32 	%r38, [_Z14threadTileGemmILi64ELi64ELi16ELi4ELi4EEvPKfS1_Pfiii_param_3];
	ld.param.u32 	%r39, [_Z14threadTileGemmILi64ELi64ELi16ELi4ELi4EEvPKfS1_Pfiii_param_4];
	ld.param.u32 	%r40, [_Z14threadTileGemmILi64ELi64ELi16ELi4ELi4EEvPKfS1_Pfiii_param_5];
	cvta.to.global.u64 	%rd1, %rd8;
	mov.u32 	%r1, %tid.x;
	mov.u32 	%r2, %tid.y;
	mov.u32 	%r41, %ctaid.y;
	shl.b32 	%r3, %r41, 6;
	shl.b32 	%r42, %r2, 2;
	add.s32 	%r4, %r3, %r42;
	mov.u32 	%r43, %ctaid.x;
	shl.b32 	%r5, %r43, 6;
	shl.b32 	%r44, %r1, 2;
	add.s32 	%r6, %r5, %r44;
	shl.b32 	%r45, %r2, 4;
	add.s32 	%r7, %r45, %r1;
	setp.lt.s32 	%p1, %r40, 1;
	mov.f32 	%f443, 0f00000000;
	mov.f32 	%f444, %f443;
	mov.f32 	%f445, %f443;
	mov.f32 	%f446, %f443;
	mov.f32 	%f447, %f443;
	mov.f32 	%f448, %f443;
	mov.f32 	%f449, %f443;
	mov.f32 	%f450, %f443;
	mov.f32 	%f451, %f443;
	mov.f32 	%f452, %f443;
	mov.f32 	%f453, %f443;
	mov.f32 	%f454, %f443;
	mov.f32 	%f455, %f443;
	mov.f32 	%f456, %f443;
	mov.f32 	%f457, %f443;
	mov.f32 	%f458, %f443;
	@%p1 bra 	$L__BB0_12;
	shr.u32 	%r8, %r7, 6;
	cvt.u16.u32 	%rs1, %r2;
	shl.b16 	%rs2, %rs1, 4;
	cvt.u16.u32 	%rs3, %r1;
	add.s16 	%rs4, %rs2, %rs3;
	cvt.u32.u16 	%r47, %rs4;
	and.b32  	%r48, %r47, 63;
	and.b16  	%rs5, %rs4, 63;
	mul.wide.u16 	%r49, %rs5, 4;
	mad.lo.s32 	%r50, %r8, 260, %r49;
	mov.u32 	%r51, _ZZ14threadTileGemmILi64ELi64ELi16ELi4ELi4EEvPKfS1_PfiiiE2As;
	add.s32 	%r9, %r51, %r50;
	add.s32 	%r52, %r3, %r48;
	mad.lo.s32 	%r10, %r40, %r52, %r8;
	mov.b32 	%r70, 0;
	mov.f32 	%f443, 0f00000000;
$L__BB0_2:
	setp.gt.u32 	%p2, %r7, 1023;
	@%p2 bra 	$L__BB0_11;
	add.s32 	%r72, %r10, %r70;
	add.s32 	%r71, %r8, %r70;
	mov.u32 	%r73, %r9;
	mov.u32 	%r74, %r7;
$L__BB0_4:
	and.b32  	%r53, %r74, 63;
	add.s32 	%r55, %r53, %r3;
	setp.ge.s32 	%p3, %r71, %r40;
	setp.ge.s32 	%p4, %r55, %r38;
	mov.f32 	%f441, 0f00000000;
	or.pred  	%p5, %p3, %p4;
	@%p5 bra 	$L__BB0_6;
	ld.param.u64 	%rd19, [_Z14threadTileGemmILi64ELi64ELi16ELi4ELi4EEvPKfS1_Pfiii_param_0];
	cvta.to.global.u64 	%rd9, %rd19;
	mul.wide.u32 	%rd10, %r72, 4;
	add.s64 	%rd11, %rd9, %rd10;
	ld.global.f32 	%f441, [%rd11];
$L__BB0_6:
	st.shared.f32 	[%r73], %f441;
	add.s32 	%r18, %r74, 256;
	add.s32 	%r73, %r73, 1040;
	add.s32 	%r72, %r72, 4;
	add.s32 	%r71, %r71, 4;
	setp.lt.u32 	%p6, %r74, 768;
	mov.u32 	%r74, %r18;
	@%p6 bra 	$L__BB0_4;
	mov.u32 	%r75, %r7;
$L__BB0_8:
	shr.u32 	%r23, %r75, 6;
	and.b32  	%r24, %r75, 63;
	add.s32 	%r25, %r23, %r70;
	add.s32 	%r26, %r24, %r5;
	setp.ge.s32 	%p7, %r25, %r40;
	setp.ge.s32 	%p8, %r26, %r39;
	mov.f32 	%f442, 0f00000000;
	or.pred  	%p9, %p7, %p8;
	@%p9 bra 	$L__BB0_10;
	ld.param.u64 	%rd20, [_Z14threadTileGemmILi64ELi64ELi16ELi4ELi4EEvPKfS1_Pfiii_param_1];
	mad.lo.s32 	%r56, %r25, %r39, %r26;
	cvta.to.global.u64 	%rd12, %rd20;
	mul.wide.s32 	%rd13, %r56, 4;
	add.s64 	%rd14, %rd12, %rd13;
	ld.global.f32 	%f442, [%rd14];
$L__BB0_10:
	mov.u32 	%r57, _ZZ14threadTileGemmILi64ELi64ELi16ELi4ELi4EEvPKfS1_PfiiiE2Bs;
	mad.lo.s32 	%r58, %r23, 260, %r57;
	shl.b32 	%r59, %r24, 2;
	add.s32 	%r60, %r58, %r59;
	st.shared.f32 	[%r60], %f442;
	add.s32 	%r27, %r75, 256;
	setp.lt.u32 	%p10, %r75, 768;
	mov.u32 	%r75, %r27;
	@%p10 bra 	$L__BB0_8;
$L__BB0_11:
	bar.sync 	0;
	mov.u32 	%r61, %tid.y;
	shl.b32 	%r62, %r61, 4;
	mov.u32 	%r63, _ZZ14threadTileGemmILi64ELi64ELi16ELi4ELi4EEvPKfS1_PfiiiE2As;
	add.s32 	%r64, %r63, %r62;
	ld.shared.f32 	%f57, [%r64];
	ld.shared.f32 	%f58, [%r64+4];
	ld.shared.f32 	%f59, [%r64+8];
	ld.shared.f32 	%f60, [%r64+12];
	mov.u32 	%r65, %tid.x;
	shl.b32 	%r66, %r65, 4;
	mov.u32 	%r67, _ZZ14threadTileGemmILi64ELi64ELi16ELi4ELi4EEvPKfS1_PfiiiE2Bs;
	add.s32 	%r68, %r67, %r66;
	ld.shared.f32 	%f61, [%r68];
	ld.shared.f32 	%f62, [%r68+4];
	ld.shared.f32 	%f63, [%r68+8];
	ld.shared.f32 	%f64, [%r68+12];
	fma.rn.f32 	%f65, %f57, %f61, %f450;
	fma.rn.f32 	%f66, %f57, %f62, %f449;
	fma.rn.f32 	%f67, %f57, %f63, %f448;
	fma.rn.f32 	%f68, %f57, %f64, %f447;
	fma.rn.f32 	%f69, %f58, %f61, %f446;
	fma.rn.f32 	%f70, %f58, %f62, %f445;
	fma.rn.f32 	%f71, %f58, %f63, %f444;
	fma.rn.f32 	%f72, %f58, %f64, %f443;
	fma.rn.f32 	%f73, %f59, %f61, %f451;
	fma.rn.f32 	%f74, %f59, %f62, %f452;
	fma.rn.f32 	%f75, %f59, %f63, %f453;
	fma.rn.f32 	%f76, %f59, %f64, %f454;
	fma.rn.f32 	%f77, %f60, %f61, %f455;
	fma.rn.f32 	%f78, %f60, %f62, %f456;
	fma.rn.f32 	%f79, %f60, %f63, %f457;
	fma.rn.f32 	%f80, %f60, %f64, %f458;
	ld.shared.f32 	%f81, [%r64+260];
	ld.shared.f32 	%f82, [%r64+264];
	ld.shared.f32 	%f83, [%r64+268];
	ld.shared.f32 	%f84, [%r64+272];
	ld.shared.f32 	%f85, [%r68+260];
	ld.shared.f32 	%f86, [%r68+264];
	ld.shared.f32 	%f87, [%r68+268];
	ld.shared.f32 	%f88, [%r68+272];
	fma.rn.f32 	%f89, %f81, %f85, %f65;
	fma.rn.f32 	%f90, %f81, %f86, %f66;
	fma.rn.f32 	%f91, %f81, %f87, %f67;
	fma.rn.f32 	%f92, %f81, %f88, %f68;
	fma.rn.f32 	%f93, %f82, %f85, %f69;
	fma.rn.f32 	%f94, %f82, %f86, %f70;
	fma.rn.f32 	%f95, %f82, %f87, %f71;
	fma.rn.f32 	%f96, %f82, %f88, %f72;
	fma.rn.f32 	%f97, %f83, %f85, %f73;
	fma.rn.f32 	%f98, %f83, %f86, %f74;
	fma.rn.f32 	%f99, %f83, %f87, %f75;
	fma.rn.f32 	%f100, %f83, %f88, %f76;
	fma.rn.f32 	%f101, %f84, %f85, %f77;
	fma.rn.f32 	%f102, %f84, %f86, %f78;
	fma.rn.f32 	%f103, %f84, %f87, %f79;
	fma.rn.f32 	%f104, %f84, %f88, %f80;
	ld.shared.f32 	%f105, [%r64+520];
	ld.shared.f32 	%f106, [%r64+524];
	ld.shared.f32 	%f107, [%r64+528];
	ld.shared.f32 	%f108, [%r64+532];
	ld.shared.f32 	%f109, [%r68+520];
	ld.shared.f32 	%f110, [%r68+524];
	ld.shared.f32 	%f111, [%r68+528];
	ld.shared.f32 	%f112, [%r68+532];
	fma.rn.f32 	%f113, %f105, %f109, %f89;
	fma.rn.f32 	%f114, %f105, %f110, %f90;
	fma.rn.f32 	%f115, %f105, %f111, %f91;
	fma.rn.f32 	%f116, %f105, %f112, %f92;
	fma.rn.f32 	%f117, %f106, %f109, %f93;
	fma.rn.f32 	%f118, %f106, %f110, %f94;
	fma.rn.f32 	%f119, %f106, %f111, %f95;
	fma.rn.f32 	%f120, %f106, %f112, %f96;
	fma.rn.f32 	%f121, %f107, %f109, %f97;
	fma.rn.f32 	%f122, %f107, %f110, %f98;
	fma.rn.f32 	%f123, %f107, %f111, %f99;
	fma.rn.f32 	%f124, %f107, %f112, %f100;
	fma.rn.f32 	%f125, %f108, %f109, %f101;
	fma.rn.f32 	%f126, %f108, %f110, %f102;
	fma.rn.f32 	%f127, %f108, %f111, %f103;
	fma.rn.f32 	%f128, %f108, %f112, %f104;
	ld.shared.f32 	%f129, [%r64+780];
	ld.shared.f32 	%f130, [%r64+784];
	ld.shared.f32 	%f131, [%r64+788];
	ld.shared.f32 	%f132, [%r64+792];
	ld.shared.f32 	%f133, [%r68+780];
	ld.shared.f32 	%f134, [%r68+784];
	ld.shared.f32 	%f135, [%r68+788];
	ld.shared.f32 	%f136, [%r68+792];
	fma.rn.f32 	%f137, %f129, %f133, %f113;
	fma.rn.f32 	%f138, %f129, %f134, %f114;
	fma.rn.f32 	%f139, %f129, %f135, %f115;
	fma.rn.f32 	%f140, %f129, %f136, %f116;
	fma.rn.f32 	%f141, %f130, %f133, %f117;
	fma.rn.f32 	%f142, %f130, %f134, %f118;
	fma.rn.f32 	%f143, %f130, %f135, %f119;
	fma.rn.f32 	%f144, %f130, %f136, %f120;
	fma.rn.f32 	%f145, %f131, %f133, %f121;
	fma.rn.f32 	%f146, %f131, %f134, %f122;
	fma.rn.f32 	%f147, %f131, %f135, %f123;
	fma.rn.f32 	%f148, %f131, %f136, %f124;
	fma.rn.f32 	%f149, %f132, %f133, %f125;
	fma.rn.f32 	%f150, %f132, %f134, %f126;
	fma.rn.f32 	%f151, %f132, %f135, %f127;
	fma.rn.f32 	%f152, %f132, %f136, %f128;
	ld.shared.f32 	%f153, [%r64+1040];
	ld.shared.f32 	%f154, [%r64+1044];
	ld.shared.f32 	%f155, [%r64+1048];
	ld.shared.f32 	%f156, [%r64+1052];
	ld.shared.f32 	%f157, [%r68+1040];
	ld.shared.f32 	%f158, [%r68+1044];
	ld.shared.f32 	%f159, [%r68+1048];
	ld.shared.f32 	%f160, [%r68+1052];
	fma.rn.f32 	%f161, %f153, %f157, %f137;
	fma.rn.f32 	%f162, %f153, %f158, %f138;
	fma.rn.f32 	%f163, %f153, %f159, %f139;
	fma.rn.f32 	%f164, %f153, %f160, %f140;
	fma.rn.f32 	%f165, %f154, %f157, %f141;
	fma.rn.f32 	%f166, %f154, %f158, %f142;
	fma.rn.f32 	%f167, %f154, %f159, %f143;
	fma.rn.f32 	%f168, %f154, %f160, %f144;
	fma.rn.f32 	%f169, %f155, %f157, %f145;
	fma.rn.f32 	%f170, %f155, %f158, %f146;
	fma.rn.f32 	%f171, %f155, %f159, %f147;
	fma.rn.f32 	%f172, %f155, %f160, %f148;
	fma.rn.f32 	%f173, %f156, %f157, %f149;
	fma.rn.f32 	%f174, %f156, %f158, %f150;
	fma.rn.f32 	%f175, %f156, %f159, %f151;
	fma.rn.f32 	%f176, %f156, %f160, %f152;
	ld.shared.f32 	%f177, [%r64+1300];
	ld.shared.f32 	%f178, [%r64+1304];
	ld.shared.f32 	%f179, [%r64+1308];
	ld.shared.f32 	%f180, [%r64+1312];
	ld.shared.f32 	%f181, [%r68+1300];
	ld.shared.f32 	%f182, [%r68+1304];
	ld.shared.f32 	%f183, [%r68+1308];
	ld.shared.f32 	%f184, [%r68+1312];
	fma.rn.f32 	%f185, %f177, %f181, %f161;
	fma.rn.f32 	%f186, %f177, %f182, %f162;
	fma.rn.f32 	%f187, %f177, %f183, %f163;
	fma.rn.f32 	%f188, %f177, %f184, %f164;
	fma.rn.f32 	%f189, %f178, %f181, %f165;
	fma.rn.f32 	%f190, %f178, %f182, %f166;
	fma.rn.f32 	%f191, %f178, %f183, %f167;
	fma.rn.f32 	%f192, %f178, %f184, %f168;
	fma.rn.f32 	%f193, %f179, %f181, %f169;
	fma.rn.f32 	%f194, %f179, %f182, %f170;
	fma.rn.f32 	%f195, %f179, %f183, %f171;
	fma.rn.f32 	%f196, %f179, %f184, %f172;
	fma.rn.f32 	%f197, %f180, %f181, %f173;
	fma.rn.f32 	%f198, %f180, %f182, %f174;
	fma.rn.f32 	%f199, %f180, %f183, %f175;
	fma.rn.f32 	%f200, %f180, %f184, %f176;
	ld.shared.f32 	%f201, [%r64+1560];
	ld.shared.f32 	%f202, [%r64+1564];
	ld.shared.f32 	%f203, [%r64+1568];
	ld.shared.f32 	%f204, [%r64+1572];
	ld.shared.f32 	%f205, [%r68+1560];
	ld.shared.f32 	%f206, [%r68+1564];
	ld.shared.f32 	%f207, [%r68+1568];
	ld.shared.f32 	%f208, [%r68+1572];
	fma.rn.f32 	%f209, %f201, %f205, %f185;
	fma.rn.f32 	%f210, %f201, %f206, %f186;
	fma.rn.f32 	%f211, %f201, %f207, %f187;
	fma.rn.f32 	%f212, %f201, %f208, %f188;
	fma.rn.f32 	%f213, %f202, %f205, %f189;
	fma.rn.f32 	%f214, %f202, %f206, %f190;
	fma.rn.f32 	%f215, %f202, %f207, %f191;
	fma.rn.f32 	%f216, %f202, %f208, %f192;
	fma.rn.f32 	%f217, %f203, %f205, %f193;
	fma.rn.f32 	%f218, %f203, %f206, %f194;
	fma.rn.f32 	%f219, %f203, %f207, %f195;
	fma.rn.f32 	%f220, %f203, %f208, %f196;
	fma.rn.f32 	%f221, %f204, %f205, %f197;
	fma.rn.f32 	%f222, %f204, %f206, %f198;
	fma.rn.f32 	%f223, %f204, %f207, %f199;
	fma.rn.f32 	%f224, %f204, %f208, %f200;
	ld.shared.f32 	%f225, [%r64+1820];
	ld.shared.f32 	%f226, [%r64+1824];
	ld.shared.f32 	%f227, [%r64+1828];
	ld.shared.f32 	%f228, [%r64+1832];
	ld.shared.f32 	%f229, [%r68+1820];
	ld.shared.f32 	%f230, [%r68+1824];
	ld.shared.f32 	%f231, [%r68+1828];
	ld.shared.f32 	%f232, [%r68+1832];
	fma.rn.f32 	%f233, %f225, %f229, %f209;
	fma.rn.f32 	%f234, %f225, %f230, %f210;
	fma.rn.f32 	%f235, %f225, %f231, %f211;
	fma.rn.f32 	%f236, %f225, %f232, %f212;
	fma.rn.f32 	%f237, %f226, %f229, %f213;
	fma.rn.f32 	%f238, %f226, %f230, %f214;
	fma.rn.f32 	%f239, %f226, %f231, %f215;
	fma.rn.f32 	%f240, %f226, %f232, %f216;
	fma.rn.f32 	%f241, %f227, %f229, %f217;
	fma.rn.f32 	%f242, %f227, %f230, %f218;
	fma.rn.f32 	%f243, %f227, %f231, %f219;
	fma.rn.f32 	%f244, %f227, %f232, %f220;
	fma.rn.f32 	%f245, %f228, %f229, %f221;
	fma.rn.f32 	%f246, %f228, %f230, %f222;
	fma.rn.f32 	%f247, %f228, %f231, %f223;
	fma.rn.f32 	%f248, %f228, %f232, %f224;
	ld.shared.f32 	%f249, [%r64+2080];
	ld.shared.f32 	%f250, [%r64+2084];
	ld.shared.f32 	%f251, [%r64+2088];
	ld.shared.f32 	%f252, [%r64+2092];
	ld.shared.f32 	%f253, [%r68+2080];
	ld.shared.f32 	%f254, [%r68+2084];
	ld.shared.f32 	%f255, [%r68+2088];
	ld.shared.f32 	%f256, [%r68+2092];
	fma.rn.f32 	%f257, %f249, %f253, %f233;
	fma.rn.f32 	%f258, %f249, %f254, %f234;
	fma.rn.f32 	%f259, %f249, %f255, %f235;
	fma.rn.f32 	%f260, %f249, %f256, %f236;
	fma.rn.f32 	%f261, %f250, %f253, %f237;
	fma.rn.f32 	%f262, %f250, %f254, %f238;
	fma.rn.f32 	%f263, %f250, %f255, %f239;
	fma.rn.f32 	%f264, %f250, %f256, %f240;
	fma.rn.f32 	%f265, %f251, %f253, %f241;
	fma.rn.f32 	%f266, %f251, %f254, %f242;
	fma.rn.f32 	%f267, %f251, %f255, %f243;
	fma.rn.f32 	%f268, %f251, %f256, %f244;
	fma.rn.f32 	%f269, %f252, %f253, %f245;
	fma.rn.f32 	%f270, %f252, %f254, %f246;
	fma.rn.f32 	%f271, %f252, %f255, %f247;
	fma.rn.f32 	%f272, %f252, %f256, %f248;
	ld.shared.f32 	%f273, [%r64+2340];
	ld.shared.f32 	%f274, [%r64+2344];
	ld.shared.f32 	%f275, [%r64+2348];
	ld.shared.f32 	%f276, [%r64+2352];
	ld.shared.f32 	%f277, [%r68+2340];
	ld.shared.f32 	%f278, [%r68+2344];
	ld.shared.f32 	%f279, [%r68+2348];
	ld.shared.f32 	%f280, [%r68+2352];
	fma.rn.f32 	%f281, %f273, %f277, %f257;
	fma.rn.f32 	%f282, %f273, %f278, %f258;
	fma.rn.f32 	%f283, %f273, %f279, %f259;
	fma.rn.f32 	%f284, %f273, %f280, %f260;
	fma.rn.f32 	%f285, %f274, %f277, %f261;
	fma.rn.f32 	%f286, %f274, %f278, %f262;
	fma.rn.f32 	%f287, %f274, %f279, %f263;
	fma.rn.f32 	%f288, %f274, %f280, %f264;
	fma.rn.f32 	%f289, %f275, %f277, %f265;
	fma.rn.f32 	%f290, %f275, %f278, %f266;
	fma.rn.f32 	%f291, %f275, %f279, %f267;
	fma.rn.f32 	%f292, %f275, %f280, %f268;
	fma.rn.f32 	%f293, %f276, %f277, %f269;
	fma.rn.f32 	%f294, %f276, %f278, %f270;
	fma.rn.f32 	%f295, %f276, %f279, %f271;
	fma.rn.f32 	%f296, %f276, %f280, %f272;
	ld.shared.f32 	%f297, [%r64+2600];
	ld.shared.f32 	%f298, [%r64+2604];
	ld.shared.f32 	%f299, [%r64+2608];
	ld.shared.f32 	%f300, [%r64+2612];
	ld.shared.f32 	%f301, [%r68+2600];
	ld.shared.f32 	%f302, [%r68+2604];
	ld.shared.f32 	%f303, [%r68+2608];
	ld.shared.f32 	%f304, [%r68+2612];
	fma.rn.f32 	%f305, %f297, %f301, %f281;
	fma.rn.f32 	%f306, %f297, %f302, %f282;
	fma.rn.f32 	%f307, %f297, %f303, %f283;
	fma.rn.f32 	%f308, %f297, %f304, %f284;
	fma.rn.f32 	%f309, %f298, %f301, %f285;
	fma.rn.f32 	%f310, %f298, %f302, %f286;
	fma.rn.f32 	%f311, %f298, %f303, %f287;
	fma.rn.f32 	%f312, %f298, %f304, %f288;
	fma.rn.f32 	%f313, %f299, %f301, %f289;
	fma.rn.f32 	%f314, %f299, %f302, %f290;
	fma.rn.f32 	%f315, %f299, %f303, %f291;
	fma.rn.f32 	%f316, %f299, %f304, %f292;
	fma.rn.f32 	%f317, %f300, %f301, %f293;
	fma.rn.f32 	%f318, %f300, %f302, %f294;
	fma.rn.f32 	%f319, %f300, %f303, %f295;
	fma.rn.f32 	%f320, %f300, %f304, %f296;
	ld.shared.f32 	%f321, [%r64+2860];
	ld.shared.f32 	%f322, [%r64+2864];
	ld.shared.f32 	%f323, [%r64+2868];
	ld.shared.f32 	%f324, [%r64+2872];
	ld.shared.f32 	%f325, [%r68+2860];
	ld.shared.f32 	%f326, [%r68+2864];
	ld.shared.f32 	%f327, [%r68+2868];
	ld.shared.f32 	%f328, [%r68+2872];
	fma.rn.f32 	%f329, %f321, %f325, %f305;
	fma.rn.f32 	%f330, %f321, %f326, %f306;
	fma.rn.f32 	%f331, %f321, %f327, %f307;
	fma.rn.f32 	%f332, %f321, %f328, %f308;
	fma.rn.f32 	%f333, %f322, %f325, %f309;
	fma.rn.f32 	%f334, %f322, %f326, %f310;
	fma.rn.f32 	%f335, %f322, %f327, %f311;
	fma.rn.f32 	%f336, %f322, %f328, %f312;
	fma.rn.f32 	%f337, %f323, %f325, %f313;
	fma.rn.f32 	%f338, %f323, %f326, %f314;
	fma.rn.f32 	%f339, %f323, %f327, %f315;
	fma.rn.f32 	%f340, %f323, %f328, %f316;
	fma.rn.f32 	%f341, %f324, %f325, %f317;
	fma.rn.f32 	%f342, %f324, %f326, %f318;
	fma.rn.f32 	%f343, %f324, %f327, %f319;
	fma.rn.f32 	%f344, %f324, %f328, %f320;
	ld.shared.f32 	%f345, [%r64+3120];
	ld.shared.f32 	%f346, [%r64+3124];
	ld.shared.f32 	%f347, [%r64+3128];
	ld.shared.f32 	%f348, [%r64+3132];
	ld.shared.f32 	%f349, [%r68+3120];
	ld.shared.f32 	%f350, [%r68+3124];
	ld.shared.f32 	%f351, [%r68+3128];
	ld.shared.f32 	%f352, [%r68+3132];
	fma.rn.f32 	%f353, %f345, %f349, %f329;
	fma.rn.f32 	%f354, %f345, %f350, %f330;
	fma.rn.f32 	%f355, %f345, %f351, %f331;
	fma.rn.f32 	%f356, %f345, %f352, %f332;
	fma.rn.f32 	%f357, %f346, %f349, %f333;
	fma.rn.f32 	%f358, %f346, %f350, %f334;
	fma.rn.f32 	%f359, %f346, %f351, %f335;
	fma.rn.f32 	%f360, %f346, %f352, %f336;
	fma.rn.f32 	%f361, %f347, %f349, %f337;
	fma.rn.f32 	%f362, %f347, %f350, %f338;
	fma.rn.f32 	%f363, %f347, %f351, %f339;
	fma.rn.f32 	%f364, %f347, %f352, %f340;
	fma.rn.f32 	%f365, %f348, %f349, %f341;
	fma.rn.f32 	%f366, %f348, %f350, %f342;
	fma.rn.f32 	%f367, %f348, %f351, %f343;
	fma.rn.f32 	%f368, %f348, %f352, %f344;
	ld.shared.f32 	%f369, [%r64+3380];
	ld.shared.f32 	%f370, [%r64+3384];
	ld.shared.f32 	%f371, [%r64+3388];
	ld.shared.f32 	%f372, [%r64+3392];
	ld.shared.f32 	%f373, [%r68+3380];
	ld.shared.f32 	%f374, [%r68+3384];
	ld.shared.f32 	%f375, [%r68+3388];
	ld.shared.f32 	%f376, [%r68+3392];
	fma.rn.f32 	%f377, %f369, %f373, %f353;
	fma.rn.f32 	%f378, %f369, %f374, %f354;
	fma.rn.f32 	%f379, %f369, %f375, %f355;
	fma.rn.f32 	%f380, %f369, %f376, %f356;
	fma.rn.f32 	%f381, %f370, %f373, %f357;
	fma.rn.f32 	%f382, %f370, %f374, %f358;
	fma.rn.f32 	%f383, %f370, %f375, %f359;
	fma.rn.f32 	%f384, %f370, %f376, %f360;
	fma.rn.f32 	%f385, %f371, %f373, %f361;
	fma.rn.f32 	%f386, %f371, %f374, %f362;
	fma.rn.f32 	%f387, %f371, %f375, %f363;
	fma.rn.f32 	%f388, %f371, %f376, %f364;
	fma.rn.f32 	%f389, %f372, %f373, %f365;
	fma.rn.f32 	%f390, %f372, %f374, %f366;
	fma.rn.f32 	%f391, %f372, %f375, %f367;
	fma.rn.f32 	%f392, %f372, %f376, %f368;
	ld.shared.f32 	%f393, [%r64+3640];
	ld.shared.f32 	%f394, [%r64+3644];
	ld.shared.f32 	%f395, [%r64+3648];
	ld.shared.f32 	%f396, [%r64+3652];
	ld.shared.f32 	%f397, [%r68+3640];
	ld.shared.f32 	%f398, [%r68+3644];
	ld.shared.f32 	%f399, [%r68+3648];
	ld.shared.f32 	%f400, [%r68+3652];
	fma.rn.f32 	%f401, %f393, %f397, %f377;
	fma.rn.f32 	%f402, %f393, %f398, %f378;
	fma.rn.f32 	%f403, %f393, %f399, %f379;
	fma.rn.f32 	%f404, %f393, %f400, %f380;
	fma.rn.f32 	%f405, %f394, %f397, %f381;
	fma.rn.f32 	%f406, %f394, %f398, %f382;
	fma.rn.f32 	%f407, %f394, %f399, %f383;
	fma.rn.f32 	%f408, %f394, %f400, %f384;
	fma.rn.f32 	%f409, %f395, %f397, %f385;
	fma.rn.f32 	%f410, %f395, %f398, %f386;
	fma.rn.f32 	%f411, %f395, %f399, %f387;
	fma.rn.f32 	%f412, %f395, %f400, %f388;
	fma.rn.f32 	%f413, %f396, %f397, %f389;
	fma.rn.f32 	%f414, %f396, %f398, %f390;
	fma.rn.f32 	%f415, %f396, %f399, %f391;
	fma.rn.f32 	%f416, %f396, %f400, %f392;
	ld.shared.f32 	%f417, [%r64+3900];
	ld.shared.f32 	%f418, [%r64+3904];
	ld.shared.f32 	%f419, [%r64+3908];
	ld.shared.f32 	%f420, [%r64+3912];
	ld.shared.f32 	%f421, [%r68+3900];
	ld.shared.f32 	%f422, [%r68+3904];
	ld.shared.f32 	%f423, [%r68+3908];
	ld.shared.f32 	%f424, [%r68+3912];
	fma.rn.f32 	%f450, %f417, %f421, %f401;
	fma.rn.f32 	%f449, %f417, %f422, %f402;
	fma.rn.f32 	%f448, %f417, %f423, %f403;
	fma.rn.f32 	%f447, %f417, %f424, %f404;
	fma.rn.f32 	%f446, %f418, %f421, %f405;
	fma.rn.f32 	%f445, %f418, %f422, %f406;
	fma.rn.f32 	%f444, %f418, %f423, %f407;
	fma.rn.f32 	%f443, %f418, %f424, %f408;
	fma.rn.f32 	%f451, %f419, %f421, %f409;
	fma.rn.f32 	%f452, %f419, %f422, %f410;
	fma.rn.f32 	%f453, %f419, %f423, %f411;
	fma.rn.f32 	%f454, %f419, %f424, %f412;
	fma.rn.f32 	%f455, %f420, %f421, %f413;
	fma.rn.f32 	%f456, %f420, %f422, %f414;
	fma.rn.f32 	%f457, %f420, %f423, %f415;
	fma.rn.f32 	%f458, %f420, %f424, %f416;
	bar.sync 	0;
	add.s32 	%r70, %r70, 16;
	setp.lt.s32 	%p11, %r70, %r40;
	@%p11 bra 	$L__BB0_2;
$L__BB0_12:
	setp.ge.s32 	%p12, %r4, %r38;
	mad.lo.s32 	%r29, %r4, %r39, %r6;
	setp.ge.s32 	%p13, %r6, %r39;
	mul.wide.s32 	%rd15, %r29, 4;
	add.s64 	%rd2, %rd1, %rd15;
	or.pred  	%p14, %p12, %p13;
	@%p14 bra 	$L__BB0_14;
	st.global.f32 	[%rd2], %f450;
$L__BB0_14:
	setp.ge.s32 	%p15, %r4, %r38;
	add.s32 	%r30, %r6, 1;
	setp.ge.s32 	%p16, %r30, %r39;
	or.pred  	%p17, %p15, %p16;
	@%p17 bra 	$L__BB0_16;
	st.global.f32 	[%rd2+4], %f449;
$L__BB0_16:
	setp.ge.s32 	%p18, %r4, %r38;
	add.s32 	%r31, %r6, 2;
	setp.ge.s32 	%p19, %r31, %r39;
	or.pred  	%p20, %p18, %p19;
	@%p20 bra 	$L__BB0_18;
	st.global.f32 	[%rd2+8], %f448;
$L__BB0_18:
	setp.ge.s32 	%p21, %r4, %r38;
	add.s32 	%r32, %r6, 3;
	setp.ge.s32 	%p22, %r32, %r39;
	or.pred  	%p23, %p21, %p22;
	@%p23 bra 	$L__BB0_20;
	st.global.f32 	[%rd2+12], %f447;
$L__BB0_20:
	setp.ge.s32 	%p24, %r6, %r39;
	add.s32 	%r33, %r4, 1;
	setp.ge.s32 	%p25, %r33, %r38;
	add.s32 	%r34, %r29, %r39;
	mul.wide.s32 	%rd16, %r34, 4;
	add.s64 	%rd3, %rd1, %rd16;
	or.pred  	%p26, %p25, %p24;
	@%p26 bra 	$L__BB0_22;
	st.global.f32 	[%rd3], %f446;
$L__BB0_22:
	setp.ge.s32 	%p27, %r33, %r38;
	setp.ge.s32 	%p28, %r30, %r39;
	or.pred  	%p29, %p27, %p28;
	@%p29 bra 	$L__BB0_24;
	st.global.f32 	[%rd3+4], %f445;
$L__BB0_24:
	setp.ge.s32 	%p30, %r33, %r38;
	setp.ge.s32 	%p31, %r31, %r39;
	or.pred  	%p32, %p30, %p31;
	@%p32 bra 	$L__BB0_26;
	st.global.f32 	[%rd3+8], %f444;
$L__BB0_26:
	setp.ge.s32 	%p33, %r33, %r38;
	setp.ge.s32 	%p34, %r32, %r39;
	or.pred  	%p35, %p33, %p34;
	@%p35 bra 	$L__BB0_28;
	st.global.f32 	[%rd3+12], %f443;
$L__BB0_28:
	setp.ge.s32 	%p36, %r6, %r39;
	add.s32 	%r35, %r4, 2;
	setp.ge.s32 	%p37, %r35, %r38;
	add.s32 	%r36, %r34, %r39;
	mul.wide.s32 	%rd17, %r36, 4;
	add.s64 	%rd4, %rd1, %rd17;
	or.pred  	%p38, %p37, %p36;
	@%p38 bra 	$L__BB0_30;
	st.global.f32 	[%rd4], %f451;
$L__BB0_30:
	setp.ge.s32 	%p39, %r35, %r38;
	setp.ge.s32 	%p40, %r30, %r39;
	or.pred  	%p41, %p39, %p40;
	@%p41 bra 	$L__BB0_32;
	st.global.f32 	[%rd4+4], %f452;
$L__BB0_32:
	setp.ge.s32 	%p42, %r35, %r38;
	setp.ge.s32 	%p43, %r31, %r39;
	or.pred  	%p44, %p42, %p43;
	@%p44 bra 	$L__BB0_34;
	st.global.f32 	[%rd4+8], %f453;
$L__BB0_34:
	setp.ge.s32 	%p45, %r35, %r38;
	setp.ge.s32 	%p46, %r32, %r39;
	or.pred  	%p47, %p45, %p46;
	@%p47 bra 	$L__BB0_36;
	st.global.f32 	[%rd4+12], %f454;
$L__BB0_36:
	setp.ge.s32 	%p48, %r6, %r39;
	add.s32 	%r37, %r4, 3;
	setp.ge.s32 	%p49, %r37, %r38;
	add.s32 	%r69, %r36, %r39;
	mul.wide.s32 	%rd18, %r69, 4;
	add.s64 	%rd5, %rd1, %rd18;
	or.pred  	%p50, %p49, %p48;
	@%p50 bra 	$L__BB0_38;
	st.global.f32 	[%rd5], %f455;
$L__BB0_38:
	setp.ge.s32 	%p51, %r37, %r38;
	setp.ge.s32 	%p52, %r30, %r39;
	or.pred  	%p53, %p51, %p52;
	@%p53 bra 	$L__BB0_40;
	st.global.f32 	[%rd5+4], %f456;
$L__BB0_40:
	setp.ge.s32 	%p54, %r37, %r38;
	setp.ge.s32 	%p55, %r31, %r39;
	or.pred  	%p56, %p54, %p55;
	@%p56 bra 	$L__BB0_42;
	st.global.f32 	[%rd5+8], %f457;
$L__BB0_42:
	setp.ge.s32 	%p57, %r37, %r38;
	setp.ge.s32 	%p58, %r32, %r39;
	or.pred  	%p59, %p57, %p58;
	@%p59 bra 	$L__BB0_44;
	st.global.f32 	[%rd5+12], %f458;
$L__BB0_44:
	ret;

}
	// .globl	_Z17threadTile8x8GemmILi128ELi128ELi8EEvPKfS1_Pfiii
.visible .entry _Z17threadTile8x8GemmILi128ELi128ELi8EEvPKfS1_Pfiii(
	.param .u64 .ptr .align 1 _Z17threadTile8x8GemmILi128ELi128ELi8EEvPKfS1_Pfiii_param_0,
	.param .u64 .ptr .align 1 _Z17threadTile8x8GemmILi128ELi128ELi8EEvPKfS1_Pfiii_param_1,
	.param .u64 .ptr .align 1 _Z17threadTile8x8GemmILi128ELi128ELi8EEvPKfS1_Pfiii_param_2,
	.param .u32 _Z17threadTile8x8GemmILi128ELi128ELi8EEvPKfS1_Pfiii_param_3,
	.param .u32 _Z17threadTile8x8GemmILi128ELi128ELi8EEvPKfS1_Pfiii_param_4,
	.param .u32 _Z17threadTile8x8GemmILi128ELi128ELi8EEvPKfS1_Pfiii_param_5
)
{
	.reg .pred 	%p<204>;
	.reg .b16 	%rs<6>;
	.reg .b32 	%r<283>;
	.reg .b32 	%f<907>;
	.reg .b64 	%rd<34>;
	// demoted variable
	.shared .align 4 .b8 _ZZ17threadTile8x8GemmILi128ELi128ELi8EEvPKfS1_PfiiiE2As[4128];
	// demoted variable
	.shared .align 4 .b8 _ZZ17threadTile8x8GemmILi128ELi128ELi8EEvPKfS1_PfiiiE2Bs[4128];
	ld.param.u32 	%r44, [_Z17threadTile8x8GemmILi128ELi128ELi8EEvPKfS1_Pfiii_param_5];
	setp.lt.s32 	%p1, %r44, 1;
	mov.f32 	%f843, 0f00000000;
	mov.f32 	%f844, %f843;
	mov.f32 	%f845, %f843;
	mov.f32 	%f846, %f843;
	mov.f32 	%f847, %f843;
	mov.f32 	%f848, %f843;
	mov.f32 	%f849, %f843;
	mov.f32 	%f850, %f843;
	mov.f32 	%f851, %f843;
	mov.f32 	%f852, %f843;
	mov.f32 	%f853, %f843;
	mov.f32 	%f854, %f843;
	mov.f32 	%f855, %f843;
	mov.f32 	%f856, %f843;
	mov.f32 	%f857, %f843;
	mov.f32 	%f858, %f843;
	mov.f32 	%f859, %f843;
	mov.f32 	%f860, %f843;
	mov.f32 	%f861, %f843;
	mov.f32 	%f862, %f843;
	mov.f32 	%f863, %f843;
	mov.f32 	%f864, %f843;
	mov.f32 	%f865, %f843;
	mov.f32 	%f866, %f843;
	mov.f32 	%f867, %f843;
	mov.f32 	%f868, %f843;
	mov.f32 	%f869, %f843;
	mov.f32 	%f870, %f843;
	mov.f32 	%f871, %f843;
	mov.f32 	%f872, %f843;
	mov.f32 	%f873, %f843;
	mov.f32 	%f874, %f843;
	mov.f32 	%f875, %f843;
	mov.f32 	%f876, %f843;
	mov.f32 	%f877, %f843;
	mov.f32 	%f878, %f843;
	mov.f32 	%f879, %f843;
	mov.f32 	%f880, %f843;
	mov.f32 	%f881, %f843;
	mov.f32 	%f882, %f843;
	mov.f32 	%f883, %f843;
	mov.f32 	%f884, %f843;
	mov.f32 	%f885, %f843;
	mov.f32 	%f886, %f843;
	mov.f32 	%f887, %f843;
	mov.f32 	%f888, %f843;
	mov.f32 	%f889, %f843;
	mov.f32 	%f890, %f843;
	mov.f32 	%f891, %f843;
	mov.f32 	%f892, %f843;
	mov.f32 	%f893, %f843;
	mov.f32 	%f894, %f843;
	mov.f32 	%f895, %f843;
	mov.f32 	%f896, %f843;
	mov.f32 	%f897, %f843;
	mov.f32 	%f898, %f843;
	mov.f32 	%f899, %f843;
	mov.f32 	%f900, %f843;
	mov.f32 	%f901, %f843;
	mov.f32 	%f902, %f843;
	mov.f32 	%f903, %f843;
	mov.f32 	%f904, %f843;
	mov.f32 	%f905, %f843;
	mov.f32 	%f906, %f843;
	@%p1 bra 	$L__BB1_12;
	mov.b32 	%r277, 0;
	mov.f32 	%f843, 0f00000000;
	mov.u32 	%r46, %tid.y;
	shl.b32 	%r47, %r46, 4;
	mov.u32 	%r48, %tid.x;
	add.s32 	%r49, %r47, %r48;
	shr.u32 	%r53, %r49, 7;
	cvt.u16.u32 	%rs1, %r46;
	shl.b16 	%rs2, %rs1, 4;
	cvt.u16.u32 	%rs3, %r48;
	add.s16 	%rs4, %rs2, %rs3;
	cvt.u32.u16 	%r54, %rs4;
	and.b32  	%r55, %r54, 127;
	and.b16  	%rs5, %rs4, 127;
	mul.wide.u16 	%r56, %rs5, 4;
	mad.lo.s32 	%r57, %r53, 516, %r56;
	mov.u32 	%r58, _ZZ17threadTile8x8GemmILi128ELi128ELi8EEvPKfS1_PfiiiE2As;
	add.s32 	%r3, %r58, %r57;
	mov.u32 	%r59, %ctaid.y;
	shl.b32 	%r60, %r59, 7;
	or.b32  	%r61, %r60, %r55;
$L__BB1_2:
	setp.gt.u32 	%p2, %r49, 1023;
	@%p2 bra 	$L__BB1_11;
	ld.param.u32 	%r273, [_Z17threadTile8x8GemmILi128ELi128ELi8EEvPKfS1_Pfiii_param_5];
	add.s32 	%r278, %r53, %r277;
	mad.lo.s32 	%r279, %r273, %r61, %r278;
	mov.u32 	%r280, %r3;
	mov.u32 	%r281, %r49;
$L__BB1_4:
	ld.param.u32 	%r274, [_Z17threadTile8x8GemmILi128ELi128ELi8EEvPKfS1_Pfiii_param_5];
	ld.param.u32 	%r142, [_Z17threadTile8x8GemmILi128ELi128ELi8EEvPKfS1_Pfiii_param_3];
	and.b32  	%r62, %r281, 127;
	mov.u32 	%r63, %ctaid.y;
	shl.b32 	%r65, %r63, 7;
	or.b32  	%r66, %r62, %r65;
	setp.ge.s32 	%p3, %r278, %r274;
	setp.ge.s32 	%p4, %r66, %r142;
	mov.f32 	%f841, 0f00000000;
	or.pred  	%p5, %p3, %p4;
	@%p5 bra 	$L__BB1_6;
	ld.param.u64 	%rd29, [_Z17threadTile8x8GemmILi128ELi128ELi8EEvPKfS1_Pfiii_param_0];
	cvta.to.global.u64 	%rd13, %rd29;
	mul.wide.u32 	%rd14, %r279, 4;
	add.s64 	%rd15, %rd13, %rd14;
	ld.global.f32 	%f841, [%rd15];
$L__BB1_6:
	st.shared.f32 	[%r280], %f841;
	add.s32 	%r10, %r281, 256;
	add.s32 	%r280, %r280, 1032;
	add.s32 	%r279, %r279, 2;
	add.s32 	%r278, %r278, 2;
	setp.lt.u32 	%p6, %r281, 768;
	mov.u32 	%r281, %r10;
	@%p6 bra 	$L__BB1_4;
	mov.u32 	%r67, %tid.y;
	shl.b32 	%r68, %r67, 4;
	mov.u32 	%r69, %tid.x;
	add.s32 	%r282, %r68, %r69;
$L__BB1_8:
	ld.param.u32 	%r275, [_Z17threadTile8x8GemmILi128ELi128ELi8EEvPKfS1_Pfiii_param_5];
	ld.param.u32 	%r207, [_Z17threadTile8x8GemmILi128ELi128ELi8EEvPKfS1_Pfiii_param_4];
	shr.u32 	%r70, %r282, 7;
	and.b32  	%r71, %r282, 127;
	add.s32 	%r72, %r70, %r277;
	mov.u32 	%r73, %ctaid.x;
	shl.b32 	%r75, %r73, 7;
	or.b32  	%r76, %r71, %r75;
	setp.ge.s32 	%p7, %r72, %r275;
	setp.ge.s32 	%p8, %r76, %r207;
	mov.f32 	%f842, 0f00000000;
	or.pred  	%p9, %p7, %p8;
	@%p9 bra 	$L__BB1_10;
	ld.param.u32 	%r208, [_Z17threadTile8x8GemmILi128ELi128ELi8EEvPKfS1_Pfiii_param_4];
	ld.param.u64 	%rd30, [_Z17threadTile8x8GemmILi128ELi128ELi8EEvPKfS1_Pfiii_param_1];
	and.b32  	%r79, %r282, 127;
	mov.u32 	%r80, %ctaid.x;
	shl.b32 	%r81, %r80, 7;
	or.b32  	%r82, %r79, %r81;
	mad.lo.s32 	%r83, %r72, %r208, %r82;
	cvta.to.global.u64 	%rd16, %rd30;
	mul.wide.s32 	%rd17, %r83, 4;
	add.s64 	%rd18, %rd16, %rd17;
	ld.global.f32 	%f842, [%rd18];
$L__BB1_10:
	mov.u32 	%r85, _ZZ17threadTile8x8GemmILi128ELi128ELi8EEvPKfS1_PfiiiE2Bs;
	mad.lo.s32 	%r86, %r70, 516, %r85;
	shl.b32 	%r87, %r282, 2;
	and.b32  	%r88, %r87, 508;
	add.s32 	%r89, %r86, %r88;
	st.shared.f32 	[%r89], %f842;
	add.s32 	%r16, %r282, 256;
	setp.lt.u32 	%p10, %r282, 768;
	mov.u32 	%r282, %r16;
	@%p10 bra 	$L__BB1_8;
$L__BB1_11:
	ld.param.u32 	%r276, [_Z17threadTile8x8GemmILi128ELi128ELi8EEvPKfS1_Pfiii_param_5];
	bar.sync 	0;
	mov.u32 	%r90, %tid.y;
	shl.b32 	%r91, %r90, 5;
	mov.u32 	%r92, _ZZ17threadTile8x8GemmILi128ELi128ELi8EEvPKfS1_PfiiiE2As;
	add.s32 	%r93, %r92, %r91;
	ld.shared.f32 	%f201, [%r93];
	ld.shared.f32 	%f202, [%r93+4];
	ld.shared.f32 	%f203, [%r93+8];
	ld.shared.f32 	%f204, [%r93+12];
	ld.shared.f32 	%f205, [%r93+16];
	ld.shared.f32 	%f206, [%r93+20];
	ld.shared.f32 	%f207, [%r93+24];
	ld.shared.f32 	%f208, [%r93+28];
	mov.u32 	%r94, %tid.x;
	shl.b32 	%r95, %r94, 5;
	mov.u32 	%r96, _ZZ17threadTile8x8GemmILi128ELi128ELi8EEvPKfS1_PfiiiE2Bs;
	add.s32 	%r97, %r96, %r95;
	ld.shared.f32 	%f209, [%r97];
	ld.shared.f32 	%f210, [%r97+4];
	ld.shared.f32 	%f211, [%r97+8];
	ld.shared.f32 	%f212, [%r97+12];
	ld.shared.f32 	%f213, [%r97+16];
	ld.shared.f32 	%f214, [%r97+20];
	ld.shared.f32 	%f215, [%r97+24];
	ld.shared.f32 	%f216, [%r97+28];
	fma.rn.f32 	%f217, %f201, %f209, %f890;
	fma.rn.f32 	%f218, %f201, %f210, %f889;
	fma.rn.f32 	%f219, %f201, %f211, %f888;
	fma.rn.f32 	%f220, %f201, %f212, %f887;
	fma.rn.f32 	%f221, %f201, %f213, %f886;
	fma.rn.f32 	%f222, %f201, %f214, %f885;
	fma.rn.f32 	%f223, %f201, %f215, %f884;
	fma.rn.f32 	%f224, %f201, %f216, %f883;
	fma.rn.f32 	%f225, %f202, %f209, %f882;
	fma.rn.f32 	%f226, %f202, %f210, %f881;
	fma.rn.f32 	%f227, %f202, %f211, %f880;
	fma.rn.f32 	%f228, %f202, %f212, %f879;
	fma.rn.f32 	%f229, %f202, %f213, %f878;
	fma.rn.f32 	%f230, %f202, %f214, %f877;
	fma.rn.f32 	%f231, %f202, %f215, %f876;
	fma.rn.f32 	%f232, %f202, %f216, %f875;
	fma.rn.f32 	%f233, %f203, %f209, %f874;
	fma.rn.f32 	%f234, %f203, %f210, %f873;
	fma.rn.f32 	%f235, %f203, %f211, %f872;
	fma.rn.f32 	%f236, %f203, %f212, %f871;
	fma.rn.f32 	%f237, %f203, %f213, %f870;
	fma.rn.f32 	%f238, %f203, %f214, %f869;
	fma.rn.f32 	%f239, %f203, %f215, %f868;
	fma.rn.f32 	%f240, %f203, %f216, %f867;
	fma.rn.f32 	%f241, %f204, %f209, %f866;
	fma.rn.f32 	%f242, %f204, %f210, %f865;
	fma.rn.f32 	%f243, %f204, %f211, %f864;
	fma.rn.f32 	%f244, %f204, %f212, %f863;
	fma.rn.f32 	%f245, %f204, %f213, %f862;
	fma.rn.f32 	%f246, %f204, %f214, %f861;
	fma.rn.f32 	%f247, %f204, %f215, %f860;
	fma.rn.f32 	%f248, %f204, %f216, %f859;
	fma.rn.f32 	%f249, %f205, %f209, %f858;
	fma.rn.f32 	%f250, %f205, %f210, %f857;
	fma.rn.f32 	%f251, %f205, %f211, %f856;
	fma.rn.f32 	%f252, %f205, %f212, %f855;
	fma.rn.f32 	%f253, %f205, %f213, %f854;
	fma.rn.f32 	%f254, %f205, %f214, %f853;
	fma.rn.f32 	%f255, %f205, %f215, %f852;
	fma.rn.f32 	%f256, %f205, %f216, %f851;
	fma.rn.f32 	%f257, %f206, %f209, %f850;
	fma.rn.f32 	%f258, %f206, %f210, %f849;
	fma.rn.f32 	%f259, %f206, %f211, %f848;
	fma.rn.f32 	%f260, %f206, %f212, %f847;
	fma.rn.f32 	%f261, %f206, %f213, %f846;
	fma.rn.f32 	%f262, %f206, %f214, %f845;
	fma.rn.f32 	%f263, %f206, %f215, %f844;
	fma.rn.f32 	%f264, %f206, %f216, %f843;
	fma.rn.f32 	%f265, %f207, %f209, %f891;
	fma.rn.f32 	%f266, %f207, %f210, %f892;
	fma.rn.f32 	%f267, %f207, %f211, %f893;
	fma.rn.f32 	%f268, %f207, %f212, %f894;
	fma.rn.f32 	%f269, %f207, %f213, %f895;
	fma.rn.f32 	%f270, %f207, %f214, %f896;
	fma.rn.f32 	%f271, %f207, %f215, %f897;
	fma.rn.f32 	%f272, %f207, %f216, %f898;
	fma.rn.f32 	%f273, %f208, %f209, %f899;
	fma.rn.f32 	%f274, %f208, %f210, %f900;
	fma.rn.f32 	%f275, %f208, %f211, %f901;
	fma.rn.f32 	%f276, %f208, %f212, %f902;
	fma.rn.f32 	%f277, %f208, %f213, %f903;
	fma.rn.f32 	%f278, %f208, %f214, %f904;
	fma.rn.f32 	%f279, %f208, %f215, %f905;
	fma.rn.f32 	%f280, %f208, %f216, %f906;
	ld.shared.f32 	%f281, [%r93+516];
	ld.shared.f32 	%f282, [%r93+520];
	ld.shared.f32 	%f283, [%r93+524];
	ld.shared.f32 	%f284, [%r93+528];
	ld.shared.f32 	%f285, [%r93+532];
	ld.shared.f32 	%f286, [%r93+536];
	ld.shared.f32 	%f287, [%r93+540];
	ld.shared.f32 	%f288, [%r93+544];
	ld.shared.f32 	%f289, [%r97+516];
	ld.shared.f32 	%f290, [%r97+520];
	ld.shared.f32 	%f291, [%r97+524];
	ld.shared.f32 	%f292, [%r97+528];
	ld.shared.f32 	%f293, [%r97+532];
	ld.shared.f32 	%f294, [%r97+536];
	ld.shared.f32 	%f295, [%r97+540];
	ld.shared.f32 	%f296, [%r97+544];
	fma.rn.f32 	%f297, %f281, %f289, %f217;
	fma.rn.f32 	%f298, %f281, %f290, %f218;
	fma.rn.f32 	%f299, %f281, %f291, %f219;
	fma.rn.f32 	%f300, %f281, %f292, %f220;
	fma.rn.f32 	%f301, %f281, %f293, %f221;
	fma.rn.f32 	%f302, %f281, %f294, %f222;
	fma.rn.f32 	%f303, %f281, %f295, %f223;
	fma.rn.f32 	%f304, %f281, %f296, %f224;
	fma.rn.f32 	%f305, %f282, %f289, %f225;
	fma.rn.f32 	%f306, %f282, %f290, %f226;
	fma.rn.f32 	%f307, %f282, %f291, %f227;
	fma.rn.f32 	%f308, %f282, %f292, %f228;
	fma.rn.f32 	%f309, %f282, %f293, %f229;
	fma.rn.f32 	%f310, %f282, %f294, %f230;
	fma.rn.f32 	%f311, %f282, %f295, %f231;
	fma.rn.f32 	%f312, %f282, %f296, %f232;
	fma.rn.f32 	%f313, %f283, %f289, %f233;
	fma.rn.f32 	%f314, %f283, %f290, %f234;
	fma.rn.f32 	%f315, %f283, %f291, %f235;
	fma.rn.f32 	%f316, %f283, %f292, %f236;
	fma.rn.f32 	%f317, %f283, %f293, %f237;
	fma.rn.f32 	%f318, %f283, %f294, %f238;
	fma.rn.f32 	%f319, %f283, %f295, %f239;
	fma.rn.f32 	%f320, %f283, %f296, %f240;
	fma.rn.f32 	%f321, %f284, %f289, %f241;
	fma.rn.f32 	%f322, %f284, %f290, %f242;
	fma.rn.f32 	%f323, %f284, %f291, %f243;
	fma.rn.f32 	%f324, %f284, %f292, %f244;
	fma.rn.f32 	%f325, %f284, %f293, %f245;
	fma.rn.f32 	%f326, %f284, %f294, %f246;
	fma.rn.f32 	%f327, %f284, %f295, %f247;
	fma.rn.f32 	%f328, %f284, %f296, %f248;
	fma.rn.f32 	%f329, %f285, %f289, %f249;
	fma.rn.f32 	%f330, %f285, %f290, %f250;
	fma.rn.f32 	%f331, %f285, %f291, %f251;
	fma.rn.f32 	%f332, %f285, %f292, %f252;
	fma.rn.f32 	%f333, %f285, %f293, %f253;
	fma.rn.f32 	%f334, %f285, %f294, %f254;
	fma.rn.f32 	%f335, %f285, %f295, %f255;
	fma.rn.f32 	%f336, %f285, %f296, %f256;
	fma.rn.f32 	%f337, %f286, %f289, %f257;
	fma.rn.f32 	%f338, %f286, %f290, %f258;
	fma.rn.f32 	%f339, %f286, %f291, %f259;
	fma.rn.f32 	%f340, %f286, %f292, %f260;
	fma.rn.f32 	%f341, %f286, %f293, %f261;
	fma.rn.f32 	%f342, %f286, %f294, %f262;
	fma.rn.f32 	%f343, %f286, %f295, %f263;
	fma.rn.f32 	%f344, %f286, %f296, %f264;
	fma.rn.f32 	%f345, %f287, %f289, %f265;
	fma.rn.f32 	%f346, %f287, %f290, %f266;
	fma.rn.f32 	%f347, %f287, %f291, %f267;
	fma.rn.f32 	%f348, %f287, %f292, %f268;
	fma.rn.f32 	%f349, %f287, %f293, %f269;
	fma.rn.f32 	%f350, %f287, %f294, %f270;
	fma.rn.f32 	%f351, %f287, %f295, %f271;
	fma.rn.f32 	%f352, %f287, %f296, %f272;
	fma.rn.f32 	%f353, %f288, %f289, %f273;
	fma.rn.f32 	%f354, %f288, %f290, %f274;
	fma.rn.f32 	%f355, %f288, %f291, %f275;
	fma.rn.f32 	%f356, %f288, %f292, %f276;
	fma.rn.f32 	%f357, %f288, %f293, %f277;
	fma.rn.f32 	%f358, %f288, %f294, %f278;
	fma.rn.f32 	%f359, %f288, %f295, %f279;
	fma.rn.f32 	%f360, %f288, %f296, %f280;
	ld.shared.f32 	%f361, [%r93+1032];
	ld.shared.f32 	%f362, [%r93+1036];
	ld.shared.f32 	%f363, [%r93+1040];
	ld.shared.f32 	%f364, [%r93+1044];
	ld.shared.f32 	%f365, [%r93+1048];
	ld.shared.f32 	%f366, [%r93+1052];
	ld.shared.f32 	%f367, [%r93+1056];
	ld.shared.f32 	%f368, [%r93+1060];
	ld.shared.f32 	%f369, [%r97+1032];
	ld.shared.f32 	%f370, [%r97+1036];
	ld.shared.f32 	%f371, [%r97+1040];
	ld.shared.f32 	%f372, [%r97+1044];
	ld.shared.f32 	%f373, [%r97+1048];
	ld.shared.f32 	%f374, [%r97+1052];
	ld.shared.f32 	%f375, [%r97+1056];
	ld.shared.f32 	%f376, [%r97+1060];
	fma.rn.f32 	%f377, %f361, %f369, %f297;
	fma.rn.f32 	%f378, %f361, %f370, %f298;
	fma.rn.f32 	%f379, %f361, %f371, %f299;
	fma.rn.f32 	%f380, %f361, %f372, %f300;
	fma.rn.f32 	%f381, %f361, %f373, %f301;
	fma.rn.f32 	%f382, %f361, %f374, %f302;
	fma.rn.f32 	%f383, %f361, %f375, %f303;
	fma.rn.f32 	%f384, %f361, %f376, %f304;
	fma.rn.f32 	%f385, %f362, %f369, %f305;
	fma.rn.f32 	%f386, %f362, %f370, %f306;
	fma.rn.f32 	%f387, %f362, %f371, %f307;
	fma.rn.f32 	%f388, %f362, %f372, %f308;
	fma.rn.f32 	%f389, %f362, %f373, %f309;
	fma.rn.f32 	%f390, %f362, %f374, %f310;
	fma.rn.f32 	%f391, %f362, %f375, %f311;
	fma.rn.f32 	%f392, %f362, %f376, %f312;
	fma.rn.f32 	%f393, %f363, %f369, %f313;
	fma.rn.f32 	%f394, %f363, %f370, %f314;
	fma.rn.f32 	%f395, %f363, %f371, %f315;
	fma.rn.f32 	%f396, %f363, %f372, %f316;
	fma.rn.f32 	%f397, %f363, %f373, %f317;
	fma.rn.f32 	%f398, %f363, %f374, %f318;
	fma.rn.f32 	%f399, %f363, %f375, %f319;
	fma.rn.f32 	%f400, %f363, %f376, %f320;
	fma.rn.f32 	%f401, %f364, %f369, %f321;
	fma.rn.f32 	%f402, %f364, %f370, %f322;
	fma.rn.f32 	%f403, %f364, %f371, %f323;
	fma.rn.f32 	%f404, %f364, %f372, %f324;
	fma.rn.f32 	%f405, %f364, %f373, %f325;
	fma.rn.f32 	%f406, %f364, %f374, %f326;
	fma.rn.f32 	%f407, %f364, %f375, %f327;
	fma.rn.f32 	%f408, %f364, %f376, %f328;
	fma.rn.f32 	%f409, %f365, %f369, %f329;
	fma.rn.f32 	%f410, %f365, %f370, %f330;
	fma.rn.f32 	%f411, %f365, %f371, %f331;
	fma.rn.f32 	%f412, %f365, %f372, %f332;
	fma.rn.f32 	%f413, %f365, %f373, %f333;
	fma.rn.f32 	%f414, %f365, %f374, %f334;
	fma.rn.f32 	%f415, %f365, %f375, %f335;
	fma.rn.f32 	%f416, %f365, %f376, %f336;
	fma.rn.f32 	%f417, %f366, %f369, %f337;
	fma.rn.f32 	%f418, %f366, %f370, %f338;
	fma.rn.f32 	%f419, %f366, %f371, %f339;
	fma.rn.f32 	%f420, %f366, %f372, %f340;
	fma.rn.f32 	%f421, %f366, %f373, %f341;
	fma.rn.f32 	%f422, %f366, %f374, %f342;
	fma.rn.f32 	%f423, %f366, %f375, %f343;
	fma.rn.f32 	%f424, %f366, %f376, %f344;
	fma.rn.f32 	%f425, %f367, %f369, %f345;
	fma.rn.f32 	%f426, %f367, %f370, %f346;
	fma.rn.f32 	%f427, %f367, %f371, %f347;
	fma.rn.f32 	%f428, %f367, %f372, %f348;
	fma.rn.f32 	%f429, %f367, %f373, %f349;
	fma.rn.f32 	%f430, %f367, %f374, %f350;
	fma.rn.f32 	%f431, %f367, %f375, %f351;
	fma.rn.f32 	%f432, %f367, %f376, %f352;
	fma.rn.f32 	%f433, %f368, %f369, %f353;
	fma.rn.f32 	%f434, %f368, %f370, %f354;
	fma.rn.f32 	%f435, %f368, %f371, %f355;
	fma.rn.f32 	%f436, %f368, %f372, %f356;
	fma.rn.f32 	%f437, %f368, %f373, %f357;
	fma.rn.f32 	%f438, %f368, %f374, %f358;
	fma.rn.f32 	%f439, %f368, %f375, %f359;
	fma.rn.f32 	%f440, %f368, %f376, %f360;
	ld.shared.f32 	%f441, [%r93+1548];
	ld.shared.f32 	%f442, [%r93+1552];
	ld.shared.f32 	%f443, [%r93+1556];
	ld.shared.f32 	%f444, [%r93+1560];
	ld.shared.f32 	%f445, [%r93+1564];
	ld.shared.f32 	%f446, [%r93+1568];
	ld.shared.f32 	%f447, [%r93+1572];
	ld.shared.f32 	%f448, [%r93+1576];
	ld.shared.f32 	%f449, [%r97+1548];
	ld.shared.f32 	%f450, [%r97+1552];
	ld.shared.f32 	%f451, [%r97+1556];
	ld.shared.f32 	%f452, [%r97+1560];
	ld.shared.f32 	%f453, [%r97+1564];
	ld.shared.f32 	%f454, [%r97+1568];
	ld.shared.f32 	%f455, [%r97+1572];
	ld.shared.f32 	%f456, [%r97+1576];
	fma.rn.f32 	%f457, %f441, %f449, %f377;
	fma.rn.f32 	%f458, %f441, %f450, %f378;
	fma.rn.f32 	%f459, %f441, %f451, %f379;
	fma.rn.f32 	%f460, %f441, %f452, %f380;
	fma.rn.f32 	%f461, %f441, %f453, %f381;
	fma.rn.f32 	%f462, %f441, %f454, %f382;
	fma.rn.f32 	%f463, %f441, %f455, %f383;
	fma.rn.f32 	%f464, %f441, %f456, %f384;
	fma.rn.f32 	%f465, %f442, %f449, %f385;
	fma.rn.f32 	%f466, %f442, %f450, %f386;
	fma.rn.f32 	%f467, %f442, %f451, %f387;
	fma.rn.f32 	%f468, %f442, %f452, %f388;
	fma.rn.f32 	%f469, %f442, %f453, %f389;
	fma.rn.f32 	%f470, %f442, %f454, %f390;
	fma.rn.f32 	%f471, %f442, %f455, %f391;
	fma.rn.f32 	%f472, %f442, %f456, %f392;
	fma.rn.f32 	%f473, %f443, %f449, %f393;
	fma.rn.f32 	%f474, %f443, %f450, %f394;
	fma.rn.f32 	%f475, %f443, %f451, %f395;
	fma.rn.f32 	%f476, %f443, %f452, %f396;
	fma.rn.f32 	%f477, %f443, %f453, %f397;
	fma.rn.f32 	%f478, %f443, %f454, %f398;
	fma.rn.f32 	%f479, %f443, %f455, %f399;
	fma.rn.f32 	%f480, %f443, %f456, %f400;
	fma.rn.f32 	%f481, %f444, %f449, %f401;
	fma.rn.f32 	%f482, %f444, %f450, %f402;
	fma.rn.f32 	%f483, %f444, %f451, %f403;
	fma.rn.f32 	%f484, %f444, %f452, %f404;
	fma.rn.f32 	%f485, %f444, %f453, %f405;
	fma.rn.f32 	%f486, %f444, %f454, %f406;
	fma.rn.f32 	%f487, %f444, %f455, %f407;
	fma.rn.f32 	%f488, %f444, %f456, %f408;
	fma.rn.f32 	%f489, %f445, %f449, %f409;
	fma.rn.f32 	%f490, %f445, %f450, %f410;
	fma.rn.f32 	%f491, %f445, %f451, %f411;
	fma.rn.f32 	%f492, %f445, %f452, %f412;
	fma.rn.f32 	%f493, %f445, %f453, %f413;
	fma.rn.f32 	%f494, %f445, %f454, %f414;
	fma.rn.f32 	%f495, %f445, %f455, %f415;
	fma.rn.f32 	%f496, %f445, %f456, %f416;
	fma.rn.f32 	%f497, %f446, %f449, %f417;
	fma.rn.f32 	%f498, %f446, %f450, %f418;
	fma.rn.f32 	%f499, %f446, %f451, %f419;
	fma.rn.f32 	%f500, %f446, %f452, %f420;
	fma.rn.f32 	%f501, %f446, %f453, %f421;
	fma.rn.f32 	%f502, %f446, %f454, %f422;
	fma.rn.f32 	%f503, %f446, %f455, %f423;
	fma.rn.f32 	%f504, %f446, %f456, %f424;
	fma.rn.f32 	%f505, %f447, %f449, %f425;
	fma.rn.f32 	%f506, %f447, %f450, %f426;
	fma.rn.f32 	%f507, %f447, %f451, %f427;
	fma.rn.f32 	%f508, %f447, %f452, %f428;
	fma.rn.f32 	%f509, %f447, %f453, %f429;
	fma.rn.f32 	%f510, %f447, %f454, %f430;
	fma.rn.f32 	%f511, %f447, %f455, %f431;
	fma.rn.f32 	%f512, %f447, %f456, %f432;
	fma.rn.f32 	%f513, %f448, %f449, %f433;
	fma.rn.f32 	%f514, %f448, %f450, %f434;
	fma.rn.f32 	%f515, %f448, %f451, %f435;
	fma.rn.f32 	%f516, %f448, %f452, %f436;
	fma.rn.f32 	%f517, %f448, %f453, %f437;
	fma.rn.f32 	%f518, %f448, %f454, %f438;
	fma.rn.f32 	%f519, %f448, %f455, %f439;
	fma.rn.f32 	%f520, %f448, %f456, %f440;
	ld.shared.f32 	%f521, [%r93+2064];
	ld.shared.f32 	%f522, [%r93+2068];
	ld.shared.f32 	%f523, [%r93+2072];
	ld.shared.f32 	%f524, [%r93+2076];
	ld.shared.f32 	%f525, [%r93+2080];
	ld.shared.f32 	%f526, [%r93+2084];
	ld.shared.f32 	%f527, [%r93+2088];
	ld.shared.f32 	%f528, [%r93+2092];
	ld.shared.f32 	%f529, [%r97+2064];
	ld.shared.f32 	%f530, [%r97+2068];
	ld.shared.f32 	%f531, [%r97+2072];
	ld.shared.f32 	%f532, [%r97+2076];
	ld.shared.f32 	%f533, [%r97+2080];
	ld.shared.f32 	%f534, [%r97+2084];
	ld.shared.f32 	%f535, [%r97+2088];
	ld.shared.f32 	%f536, [%r97+2092];
	fma.rn.f32 	%f537, %f521, %f529, %f457;
	fma.rn.f32 	%f538, %f521, %f530, %f458;
	fma.rn.f32 	%f539, %f521, %f531, %f459;
	fma.rn.f32 	%f540, %f521, %f532, %f460;
	fma.rn.f32 	%f541, %f521, %f533, %f461;
	fma.rn.f32 	%f542, %f521, %f534, %f462;
	fma.rn.f32 	%f543, %f521, %f535, %f463;
	fma.rn.f32 	%f544, %f521, %f536, %f464;
	fma.rn.f32 	%f545, %f522, %f529, %f465;
	fma.rn.f32 	%f546, %f522, %f530, %f466;
	fma.rn.f32 	%f547, %f522, %f531, %f467;
	fma.rn.f32 	%f548, %f522, %f532, %f468;
	fma.rn.f32 	%f549, %f522, %f533, %f469;
	fma.rn.f32 	%f550, %f522, %f534, %f470;
	fma.rn.f32 	%f551, %f522, %f535, %f471;
	fma.rn.f32 	%f552, %f522, %f536, %f472;
	fma.rn.f32 	%f553, %f523, %f529, %f473;
	fma.rn.f32 	%f554, %f523, %f530, %f474;
	fma.rn.f32 	%f555, %f523, %f531, %f475;
	fma.rn.f32 	%f556, %f523, %f532, %f476;
	fma.rn.f32 	%f557, %f523, %f533, %f477;
	fma.rn.f32 	%f558, %f523, %f534, %f478;
	fma.rn.f32 	%f559, %f523, %f535, %f479;
	fma.rn.f32 	%f560, %f523, %f536, %f480;
	fma.rn.f32 	%f561, %f524, %f529, %f481;
	fma.rn.f32 	%f562, %f524, %f530, %f482;
	fma.rn.f32 	%f563, %f524, %f531, %f483;
	fma.rn.f32 	%f564, %f524, %f532, %f484;
	fma.rn.f32 	%f565, %f524, %f533, %f485;
	fma.rn.f32 	%f566, %f524, %f534, %f486;
	fma.rn.f32 	%f567, %f524, %f535, %f487;
	fma.rn.f32 	%f568, %f524, %f536, %f488;
	fma.rn.f32 	%f569, %f525, %f529, %f489;
	fma.rn.f32 	%f570, %f525, %f530, %f490;
	fma.rn.f32 	%f571, %f525, %f531, %f491;
	fma.rn.f32 	%f572, %f525, %f532, %f492;
	fma.rn.f32 	%f573, %f525, %f533, %f493;
	fma.rn.f32 	%f574, %f525, %f534, %f494;
	fma.rn.f32 	%f575, %f525, %f535, %f495;
	fma.rn.f32 	%f576, %f525, %f536, %f496;
	fma.rn.f32 	%f577, %f526, %f529, %f497;
	fma.rn.f32 	%f578, %f526, %f530, %f498;
	fma.rn.f32 	%f579, %f526, %f531, %f499;
	fma.rn.f32 	%f580, %f526, %f532, %f500;
	fma.rn.f32 	%f581, %f526, %f533, %f501;
	fma.rn.f32 	%f582, %f526, %f534, %f502;
	fma.rn.f32 	%f583, %f526, %f535, %f503;
	fma.rn.f32 	%f584, %f526, %f536, %f504;
	fma.rn.f32 	%f585, %f527, %f529, %f505;
	fma.rn.f32 	%f586, %f527, %f530, %f506;
	fma.rn.f32 	%f587, %f527, %f531, %f507;
	fma.rn.f32 	%f588, %f527, %f532, %f508;
	fma.rn.f32 	%f589, %f527, %f533, %f509;
	fma.rn.f32 	%f590, %f527, %f534, %f510;
	fma.rn.f32 	%f591, %f527, %f535, %f511;
	fma.rn.f32 	%f592, %f527, %f536, %f512;
	fma.rn.f32 	%f593, %f528, %f529, %f513;
	fma.rn.f32 	%f594, %f528, %f530, %f514;
	fma.rn.f32 	%f595, %f528, %f531, %f515;
	fma.rn.f32 	%f596, %f528, %f532, %f516;
	fma.rn.f32 	%f597, %f528, %f533, %f517;
	fma.rn.f32 	%f598, %f528, %f534, %f518;
	fma.rn.f32 	%f599, %f528, %f535, %f519;
	fma.rn.f32 	%f600, %f528, %f536, %f520;
	ld.shared.f32 	%f601, [%r93+2580];
	ld.shared.f32 	%f602, [%r93+2584];
	ld.shared.f32 	%f603, [%r93+2588];
	ld.shared.f32 	%f604, [%r93+2592];
	ld.shared.f32 	%f605, [%r93+2596];
	ld.shared.f32 	%f606, [%r93+2600];
	ld.shared.f32 	%f607, [%r93+2604];
	ld.shared.f32 	%f608, [%r93+2608];
	ld.shared.f32 	%f609, [%r97+2580];
	ld.shared.f32 	%f610, [%r97+2584];
	ld.shared.f32 	%f611, [%r97+2588];
	ld.shared.f32 	%f612, [%r97+2592];
	ld.shared.f32 	%f613, [%r97+2596];
	ld.shared.f32 	%f614, [%r97+2600];
	ld.shared.f32 	%f615, [%r97+2604];
	ld.shared.f32 	%f616, [%r97+2608];
	fma.rn.f32 	%f617, %f601, %f609, %f537;
	fma.rn.f32 	%f618, %f601, %f610, %f538;
	fma.rn.f32 	%f619, %f601, %f611, %f539;
	fma.rn.f32 	%f620, %f601, %f612, %f540;
	fma.rn.f32 	%f621, %f601, %f613, %f541;
	fma.rn.f32 	%f622, %f601, %f614, %f542;
	fma.rn.f32 	%f623, %f601, %f615, %f543;
	fma.rn.f32 	%f624, %f601, %f616, %f544;
	fma.rn.f32 	%f625, %f602, %f609, %f545;
	fma.rn.f32 	%f626, %f602, %f610, %f546;
	fma.rn.f32 	%f627, %f602, %f611, %f547;
	fma.rn.f32 	%f628, %f602, %f612, %f548;
	fma.rn.f32 	%f629, %f602, %f613, %f549;
	fma.rn.f32 	%f630, %f602, %f614, %f550;
	fma.rn.f32 	%f631, %f602, %f615, %f551;
	fma.rn.f32 	%f632, %f602, %f616, %f552;
	fma.rn.f32 	%f633, %f603, %f609, %f553;
	fma.rn.f32 	%f634, %f603, %f610, %f554;
	fma.rn.f32 	%f635, %f603, %f611, %f555;
	fma.rn.f32 	%f636, %f603, %f612, %f556;
	fma.rn.f32 	%f637, %f603, %f613, %f557;
	fma.rn.f32 	%f638, %f603, %f614, %f558;
	fma.rn.f32 	%f639, %f603, %f615, %f559;
	fma.rn.f32 	%f640, %f603, %f616, %f560;
	fma.rn.f32 	%f641, %f604, %f609, %f561;
	fma.rn.f32 	%f642, %f604, %f610, %f562;
	fma.rn.f32 	%f643, %f604, %f611, %f563;
	fma.rn.f32 	%f644, %f604, %f612, %f564;
	fma.rn.f32 	%f645, %f604, %f613, %f565;
	fma.rn.f32 	%f646, %f604, %f614, %f566;
	fma.rn.f32 	%f647, %f604, %f615, %f567;
	fma.rn.f32 	%f648, %f604, %f616, %f568;
	fma.rn.f32 	%f649, %f605, %f609, %f569;
	fma.rn.f32 	%f650, %f605, %f610, %f570;
	fma.rn.f32 	%f651, %f605, %f611, %f571;
	fma.rn.f32 	%f652, %f605, %f612, %f572;
	fma.rn.f32 	%f653, %f605, %f613, %f573;
	fma.rn.f32 	%f654, %f605, %f614, %f574;
	fma.rn.f32 	%f655, %f605, %f615, %f575;
	fma.rn.f32 	%f656, %f605, %f616, %f576;
	fma.rn.f32 	%f657, %f606, %f609, %f577;
	fma.rn.f32 	%f658, %f606, %f610, %f578;
	fma.rn.f32 	%f659, %f606, %f611, %f579;
	fma.rn.f32 	%f660, %f606, %f612, %f580;
	fma.rn.f32 	%f661, %f606, %f613, %f581;
	fma.rn.f32 	%f662, %f606, %f614, %f582;
	fma.rn.f32 	%f663, %f606, %f615, %f583;
	fma.rn.f32 	%f664, %f606, %f616, %f584;
	fma.rn.f32 	%f665, %f607, %f609, %f585;
	fma.rn.f32 	%f666, %f607, %f610, %f586;
	fma.rn.f32 	%f667, %f607, %f611, %f587;
	fma.rn.f32 	%f668, %f607, %f612, %f588;
	fma.rn.f32 	%f669, %f607, %f613, %f589;
	fma.rn.f32 	%f670, %f607, %f614, %f590;
	fma.rn.f32 	%f671, %f607, %f615, %f591;
	fma.rn.f32 	%f672, %f607, %f616, %f592;
	fma.rn.f32 	%f673, %f608, %f609, %f593;
	fma.rn.f32 	%f674, %f608, %f610, %f594;
	fma.rn.f32 	%f675, %f608, %f611, %f595;
	fma.rn.f32 	%f676, %f608, %f612, %f596;
	fma.rn.f32 	%f677, %f608, %f613, %f597;
	fma.rn.f32 	%f678, %f608, %f614, %f598;
	fma.rn.f32 	%f679, %f608, %f615, %f599;
	fma.rn.f32 	%f680, %f608, %f616, %f600;
	ld.shared.f32 	%f681, [%r93+3096];
	ld.shared.f32 	%f682, [%r93+3100];
	ld.shared.f32 	%f683, [%r93+3104];
	ld.shared.f32 	%f684, [%r93+3108];
	ld.shared.f32 	%f685, [%r93+3112];
	ld.shared.f32 	%f686, [%r93+3116];
	ld.shared.f32 	%f687, [%r93+3120];
	ld.shared.f32 	%f688, [%r93+3124];
	ld.shared.f32 	%f689, [%r97+3096];
	ld.shared.f32 	%f690, [%r97+3100];
	ld.shared.f32 	%f691, [%r97+3104];
	ld.shared.f32 	%f692, [%r97+3108];
	ld.shared.f32 	%f693, [%r97+3112];
	ld.shared.f32 	%f694, [%r97+3116];
	ld.shared.f32 	%f695, [%r97+3120];
	ld.shared.f32 	%f696, [%r97+3124];
	fma.rn.f32 	%f697, %f681, %f689, %f617;
	fma.rn.f32 	%f698, %f681, %f690, %f618;
	fma.rn.f32 	%f699, %f681, %f691, %f619;
	fma.rn.f32 	%f700, %f681, %f692, %f620;
	fma.rn.f32 	%f701, %f681, %f693, %f621;
	fma.rn.f32 	%f702, %f681, %f694, %f622;
	fma.rn.f32 	%f703, %f681, %f695, %f623;
	fma.rn.f32 	%f704, %f681, %f696, %f624;
	fma.rn.f32 	%f705, %f682, %f689, %f625;
	fma.rn.f32 	%f706, %f682, %f690, %f626;
	fma.rn.f32 	%f707, %f682, %f691, %f627;
	fma.rn.f32 	%f708, %f682, %f692, %f628;
	fma.rn.f32 	%f709, %f682, %f693, %f629;
	fma.rn.f32 	%f710, %f682, %f694, %f630;
	fma.rn.f32 	%f711, %f682, %f695, %f631;
	fma.rn.f32 	%f712, %f682, %f696, %f632;
	fma.rn.f32 	%f713, %f683, %f689, %f633;
	fma.rn.f32 	%f714, %f683, %f690, %f634;
	fma.rn.f32 	%f715, %f683, %f691, %f635;
	fma.rn.f32 	%f716, %f683, %f692, %f636;
	fma.rn.f32 	%f717, %f683, %f693, %f637;
	fma.rn.f32 	%f718, %f683, %f694, %f638;
	fma.rn.f32 	%f719, %f683, %f695, %f639;
	fma.rn.f32 	%f720, %f683, %f696, %f640;
	fma.rn.f32 	%f721, %f684, %f689, %f641;
	fma.rn.f32 	%f722, %f684, %f690, %f642;
	fma.rn.f32 	%f723, %f684, %f691, %f643;
	fma.rn.f32 	%f724, %f684, %f692, %f644;
	fma.rn.f32 	%f725, %f684, %f693, %f645;
	fma.rn.f32 	%f726, %f684, %f694, %f646;
	fma.rn.f32 	%f727, %f684, %f695, %f647;
	fma.rn.f32 	%f728, %f684, %f696, %f648;
	fma.rn.f32 	%f729, %f685, %f689, %f649;
	fma.rn.f32 	%f730, %f685, %f690, %f650;
	fma.rn.f32 	%f731, %f685, %f691, %f651;
	fma.rn.f32 	%f732, %f685, %f692, %f652;
	fma.rn.f32 	%f733, %f685, %f693, %f653;
	fma.rn.f32 	%f734, %f685, %f694, %f654;
	fma.rn.f32 	%f735, %f685, %f695, %f655;
	fma.rn.f32 	%f736, %f685, %f696, %f656;
	fma.rn.f32 	%f737, %f686, %f689, %f657;
	fma.rn.f32 	%f738, %f686, %f690, %f658;
	fma.rn.f32 	%f739, %f686, %f691, %f659;
	fma.rn.f32 	%f740, %f686, %f692, %f660;
	fma.rn.f32 	%f741, %f686, %f693, %f661;
	fma.rn.f32 	%f742, %f686, %f694, %f662;
	fma.rn.f32 	%f743, %f686, %f695, %f663;
	fma.rn.f32 	%f744, %f686, %f696, %f664;
	fma.rn.f32 	%f745, %f687, %f689, %f665;
	fma.rn.f32 	%f746, %f687, %f690, %f666;
	fma.rn.f32 	%f747, %f687, %f691, %f667;
	fma.rn.f32 	%f748, %f687, %f692, %f668;
	fma.rn.f32 	%f749, %f687, %f693, %f669;
	fma.rn.f32 	%f750, %f687, %f694, %f670;
	fma.rn.f32 	%f751, %f687, %f695, %f671;
	fma.rn.f32 	%f752, %f687, %f696, %f672;
	fma.rn.f32 	%f753, %f688, %f689, %f673;
	fma.rn.f32 	%f754, %f688, %f690, %f674;
	fma.rn.f32 	%f755, %f688, %f691, %f675;
	fma.rn.f32 	%f756, %f688, %f692, %f676;
	fma.rn.f32 	%f757, %f688, %f693, %f677;
	fma.rn.f32 	%f758, %f688, %f694, %f678;
	fma.rn.f32 	%f759, %f688, %f695, %f679;
	fma.rn.f32 	%f760, %f688, %f696, %f680;
	ld.shared.f32 	%f761, [%r93+3612];
	ld.shared.f32 	%f762, [%r93+3616];
	ld.shared.f32 	%f763, [%r93+3620];
	ld.shared.f32 	%f764, [%r93+3624];
	ld.shared.f32 	%f765, [%r93+3628];
	ld.shared.f32 	%f766, [%r93+3632];
	ld.shared.f32 	%f767, [%r93+3636];
	ld.shared.f32 	%f768, [%r93+3640];
	ld.shared.f32 	%f769, [%r97+3612];
	ld.shared.f32 	%f770, [%r97+3616];
	ld.shared.f32 	%f771, [%r97+3620];
	ld.shared.f32 	%f772, [%r97+3624];
	ld.shared.f32 	%f773, [%r97+3628];
	ld.shared.f32 	%f774, [%r97+3632];
	ld.shared.f32 	%f775, [%r97+3636];
	ld.shared.f32 	%f776, [%r97+3640];
	fma.rn.f32 	%f890, %f761, %f769, %f697;
	fma.rn.f32 	%f889, %f761, %f770, %f698;
	fma.rn.f32 	%f888, %f761, %f771, %f699;
	fma.rn.f32 	%f887, %f761, %f772, %f700;
	fma.rn.f32 	%f886, %f761, %f773, %f701;
	fma.rn.f32 	%f885, %f761, %f774, %f702;
	fma.rn.f32 	%f884, %f761, %f775, %f703;
	fma.rn.f32 	%f883, %f761, %f776, %f704;
	fma.rn.f32 	%f882, %f762, %f769, %f705;
	fma.rn.f32 	%f881, %f762, %f770, %f706;
	fma.rn.f32 	%f880, %f762, %f771, %f707;
	fma.rn.f32 	%f879, %f762, %f772, %f708;
	fma.rn.f32 	%f878, %f762, %f773, %f709;
	fma.rn.f32 	%f877, %f762, %f774, %f710;
	fma.rn.f32 	%f876, %f762, %f775, %f711;
	fma.rn.f32 	%f875, %f762, %f776, %f712;
	fma.rn.f32 	%f874, %f763, %f769, %f713;
	fma.rn.f32 	%f873, %f763, %f770, %f714;
	fma.rn.f32 	%f872, %f763, %f771, %f715;
	fma.rn.f32 	%f871, %f763, %f772, %f716;
	fma.rn.f32 	%f870, %f763, %f773, %f717;
	fma.rn.f32 	%f869, %f763, %f774, %f718;
	fma.rn.f32 	%f868, %f763, %f775, %f719;
	fma.rn.f32 	%f867, %f763, %f776, %f720;
	fma.rn.f32 	%f866, %f764, %f769, %f721;
	fma.rn.f32 	%f865, %f764, %f770, %f722;
	fma.rn.f32 	%f864, %f764, %f771, %f723;
	fma.rn.f32 	%f863, %f764, %f772, %f724;
	fma.rn.f32 	%f862, %f764, %f773, %f725;
	fma.rn.f32 	%f861, %f764, %f774, %f726;
	fma.rn.f32 	%f860, %f764, %f775, %f727;
	fma.rn.f32 	%f859, %f764, %f776, %f728;
	fma.rn.f32 	%f858, %f765, %f769, %f729;
	fma.rn.f32 	%f857, %f765, %f770, %f730;
	fma.rn.f32 	%f856, %f765, %f771, %f731;
	fma.rn.f32 	%f855, %f765, %f772, %f732;
	fma.rn.f32 	%f854, %f765, %f773, %f733;
	fma.rn.f32 	%f853, %f765, %f774, %f734;
	fma.rn.f32 	%f852, %f765, %f775, %f735;
	fma.rn.f32 	%f851, %f765, %f776, %f736;
	fma.rn.f32 	%f850, %f766, %f769, %f737;
	fma.rn.f32 	%f849, %f766, %f770, %f738;
	fma.rn.f32 	%f848, %f766, %f771, %f739;
	fma.rn.f32 	%f847, %f766, %f772, %f740;
	fma.rn.f32 	%f846, %f766, %f773, %f741;
	fma.rn.f32 	%f845, %f766, %f774, %f742;
	fma.rn.f32 	%f844, %f766, %f775, %f743;
	fma.rn.f32 	%f843, %f766, %f776, %f744;
	fma.rn.f32 	%f891, %f767, %f769, %f745;
	fma.rn.f32 	%f892, %f767, %f770, %f746;
	fma.rn.f32 	%f893, %f767, %f771, %f747;
	fma.rn.f32 	%f894, %f767, %f772, %f748;
	fma.rn.f32 	%f895, %f767, %f773, %f749;
	fma.rn.f32 	%f896, %f767, %f774, %f750;
	fma.rn.f32 	%f897, %f767, %f775, %f751;
	fma.rn.f32 	%f898, %f767, %f776, %f752;
	fma.rn.f32 	%f899, %f768, %f769, %f753;
	fma.rn.f32 	%f900, %f768, %f770, %f754;
	fma.rn.f32 	%f901, %f768, %f771, %f755;
	fma.rn.f32 	%f902, %f768, %f772, %f756;
	fma.rn.f32 	%f903, %f768, %f773, %f757;
	fma.rn.f32 	%f904, %f768, %f774, %f758;
	fma.rn.f32 	%f905, %f768, %f775, %f759;
	fma.rn.f32 	%f906, %f768, %f776, %f760;
	bar.sync 	0;
	add.s32 	%r277, %r277, 8;
	setp.lt.s32 	%p11, %r277, %r276;
	@%p11 bra 	$L__BB1_2;
$L__BB1_12:
	ld.param.u32 	%r209, [_Z17threadTile8x8GemmILi128ELi128ELi8EEvPKfS1_Pfiii_param_4];
	ld.param.u32 	%r143, [_Z17threadTile8x8GemmILi128ELi128ELi8EEvPKfS1_Pfiii_param_3];
	ld.param.u64 	%rd31, [_Z17threadTile8x8GemmILi128ELi128ELi8EEvPKfS1_Pfiii_param_2];
	mov.u32 	%r98, %ctaid.y;
	shl.b32 	%r99, %r98, 7;
	mov.u32 	%r100, %tid.y;
	shl.b32 	%r101, %r100, 3;
	add.s32 	%r18, %r99, %r101;
	setp.ge.s32 	%p12, %r18, %r143;
	mov.u32 	%r102, %ctaid.x;
	shl.b32 	%r103, %r102, 7;
	mov.u32 	%r104, %tid.x;
	shl.b32 	%r105, %r104, 3;
	add.s32 	%r106, %r103, %r105;
	mad.lo.s32 	%r20, %r18, %r209, %r106;
	setp.ge.s32 	%p13, %r106, %r209;
	cvta.to.global.u64 	%rd19, %rd31;
	mul.wide.s32 	%rd20, %r20, 4;
	add.s64 	%rd1, %rd19, %rd20;
	or.pred  	%p14, %p12, %p13;
	@%p14 bra 	$L__BB1_14;
	st.global.f32 	[%rd1], %f890;
$L__BB1_14:
	ld.param.u32 	%r210, [_Z17threadTile8x8GemmILi128ELi128ELi8EEvPKfS1_Pfiii_param_4];
	ld.param.u32 	%r144, [_Z17threadTile8x8GemmILi128ELi128ELi8EEvPKfS1_Pfiii_param_3];
	setp.ge.s32 	%p15, %r18, %r144;
	add.s32 	%r21, %r106, 1;
	setp.ge.s32 	%p16, %r21, %r210;
	or.pred  	%p17, %p15, %p16;
	@%p17 bra 	$L__BB1_16;
	st.global.f32 	[%rd1+4], %f889;
$L__BB1_16:
	ld.param.u32 	%r211, [_Z17threadTile8x8GemmILi128ELi128ELi8EEvPKfS1_Pfiii_param_4];
	ld.param.u32 	%r145, [_Z17threadTile8x8GemmILi128ELi128ELi8EEvPKfS1_Pfiii_param_3];
	setp.ge.s32 	%p18, %r18, %r145;
	add.s32 	%r22, %r106, 2;
	setp.ge.s32 	%p19, %r22, %r211;
	or.pred  	%p20, %p18, %p19;
	@%p20 bra 	$L__BB1_18;
	st.global.f32 	[%rd1+8], %f888;
$L__BB1_18:
	ld.param.u32 	%r212, [_Z17threadTile8x8GemmILi128ELi128ELi8EEvPKfS1_Pfiii_param_4];
	ld.param.u32 	%r146, [_Z17threadTile8x8GemmILi128ELi128ELi8EEvPKfS1_Pfiii_param_3];
	setp.ge.s32 	%p21, %r18, %r146;
	add.s32 	%r23, %r106, 3;
	setp.ge.s32 	%p22, %r23, %r212;
	or.pred  	%p23, %p21, %p22;
	@%p23 bra 	$L__BB1_20;
	st.global.f32 	[%rd1+12], %f887;
$L__BB1_20:
	ld.param.u32 	%r213, [_Z17threadTile8x8GemmILi128ELi128ELi8EEvPKfS1_Pfiii_param_4];
	ld.param.u32 	%r147, [_Z17threadTile8x8GemmILi128ELi128ELi8EEvPKfS1_Pfiii_param_3];
	setp.ge.s32 	%p24, %r18, %r147;
	add.s32 	%r24, %r106, 4;
	setp.ge.s32 	%p25, %r24, %r213;
	or.pred  	%p26, %p24, %p25;
	@%p26 bra 	$L__BB1_22;
	st.global.f32 	[%rd1+16], %f886;
$L__BB1_22:
	ld.param.u32 	%r214, [_Z17threadTile8x8GemmILi128ELi128ELi8EEvPKfS1_Pfiii_param_4];
	ld.param.u32 	%r148, [_Z17threadTile8x8GemmILi128ELi128ELi8EEvPKfS1_Pfiii_param_3];
	setp.ge.s32 	%p27, %r18, %r148;
	add.s32 	%r25, %r106, 5;
	setp.ge.s32 	%p28, %r25, %r214;
	or.pred  	%p29, %p27, %p28;
	@%p29 bra 	$L__BB1_24;
	st.global.f32 	[%rd1+20], %f885;
$L__BB1_24:
	ld.param.u32 	%r215, [_Z17threadTile8x8GemmILi128ELi128ELi8EEvPKfS1_Pfiii_param_4];
	ld.param.u32 	%r149, [_Z17threadTile8x8GemmILi128ELi128ELi8EEvPKfS1_Pfiii_param_3];
	setp.ge.s32 	%p30, %r18, %r149;
	add.s32 	%r26, %r106, 6;
	setp.ge.s32 	%p31, %r26, %r215;
	or.pred  	%p32, %p30, %p31;
	@%p32 bra 	$L__BB1_26;
	st.global.f32 	[%rd1+24], %f884;
$L__BB1_26:
	ld.param.u32 	%r216, [_Z17threadTile8x8GemmILi128ELi128ELi8EEvPKfS1_Pfiii_param_4];
	ld.param.u32 	%r150, [_Z17threadTile8x8GemmILi128ELi128ELi8EEvPKfS1_Pfiii_param_3];
	setp.ge.s32 	%p33, %r18, %r150;
	add.s32 	%r27, %r106, 7;
	setp.ge.s32 	%p34, %r27, %r216;
	or.pred  	%p35, %p33, %p34;
	@%p35 bra 	$L__BB1_28;
	st.global.f32 	[%rd1+28], %f883;
$L__BB1_28:
	ld.param.u32 	%r217, [_Z17threadTile8x8GemmILi128ELi128ELi8EEvPKfS1_Pfiii_param_4];
	ld.param.u32 	%r151, [_Z17threadTile8x8GemmILi128ELi128ELi8EEvPKfS1_Pfiii_param_3];
	ld.param.u64 	%rd32, [_Z17threadTile8x8GemmILi128ELi128ELi8EEvPKfS1_Pfiii_param_2];
	setp.ge.s32 	%p36, %r106, %r217;
	or.b32  	%r29, %r18, 1;
	setp.ge.s32 	%p37, %r29, %r151;
	add.s32 	%r30, %r20, %r217;
	cvta.to.global.u64 	%rd21, %rd32;
	mul.wide.s32 	%rd22, %r30, 4;
	add.s64 	%rd2, %rd21, %rd22;
	or.pred  	%p38, %p37, %p36;
	@%p38 bra 	$L__BB1_30;
	st.global.f32 	[%rd2], %f882;
$L__BB1_30:
	ld.param.u32 	%r218, [_Z17threadTile8x8GemmILi128ELi128ELi8EEvPKfS1_Pfiii_param_4];
	ld.param.u32 	%r152, [_Z17threadTile8x8GemmILi128ELi128ELi8EEvPKfS1_Pfiii_param_3];
	setp.ge.s32 	%p39, %r29, %r152;
	setp.ge.s32 	%p40, %r21, %r218;
	or.pred  	%p41, %p39, %p40;
	@%p41 bra 	$L__BB1_32;
	st.global.f32 	[%rd2+4], %f881;
$L__BB1_32:
	ld.param.u32 	%r219, [_Z17threadTile8x8GemmILi128ELi128ELi8EEvPKfS1_Pfiii_param_4];
	ld.param.u32 	%r153, [_Z17threadTile8x8GemmILi128ELi128ELi8EEvPKfS1_Pfiii_param_3];
	setp.ge.s32 	%p42, %r29, %r153;
	setp.ge.s32 	%p43, %r22, %r219;
	or.pred  	%p44, %p42, %p43;
	@%p44 bra 	$L__BB1_34;
	st.global.f32 	[%rd2+8], %f880;
$L__BB1_34:
	ld.param.u32 	%r220, [_Z17threadTile8x8GemmILi128ELi128ELi8EEvPKfS1_Pfiii_param_4];
	ld.param.u32 	%r154, [_Z17threadTile8x8GemmILi128ELi128ELi8EEvPKfS1_Pfiii_param_3];
	setp.ge.s32 	%p45, %r29, %r154;
	setp.ge.s32 	%p46, %r23, %r220;
	or.pred  	%p47, %p45, %p46;
	@%p47 bra 	$L__BB1_36;
	st.global.f32 	[%rd2+12], %f879;
$L__BB1_36:
	ld.param.u32 	%r221, [_Z17threadTile8x8GemmILi128ELi128ELi8EEvPKfS1_Pfiii_param_4];
	ld.param.u32 	%r155, [_Z17threadTile8x8GemmILi128ELi128ELi8EEvPKfS1_Pfiii_param_3];
	setp.ge.s32 	%p48, %r29, %r155;
	setp.ge.s32 	%p49, %r24, %r221;
	or.pred  	%p50, %p48, %p49;
	@%p50 bra 	$L__BB1_38;
	st.global.f32 	[%rd2+16], %f878;
$L__BB1_38:
	ld.param.u32 	%r222, [_Z17threadTile8x8GemmILi128ELi128ELi8EEvPKfS1_Pfiii_param_4];
	ld.param.u32 	%r156, [_Z17threadTile8x8GemmILi128ELi128ELi8EEvPKfS1_Pfiii_param_3];
	setp.ge.s32 	%p51, %r29, %r156;
	setp.ge.s32 	%p52, %r25, %r222;
	or.pred  	%p53, %p51, %p52;
	@%p53 bra 	$L__BB1_40;
	st.global.f32 	[%rd2+20], %f877;
$L__BB1_40:
	ld.param.u32 	%r223, [_Z17threadTile8x8GemmILi128ELi128ELi8EEvPKfS1_Pfiii_param_4];
	ld.param.u32 	%r157, [_Z17threadTile8x8GemmILi128ELi128ELi8EEvPKfS1_Pfiii_param_3];
	setp.ge.s32 	%p54, %r29, %r157;
	setp.ge.s32 	%p55, %r26, %r223;
	or.pred  	%p56, %p54, %p55;
	@%p56 bra 	$L__BB1_42;
	st.global.f32 	[%rd2+24], %f876;
$L__BB1_42:
	ld.param.u32 	%r224, [_Z17threadTile8x8GemmILi128ELi128ELi8EEvPKfS1_Pfiii_param_4];
	ld.param.u32 	%r158, [_Z17threadTile8x8GemmILi128ELi128ELi8EEvPKfS1_Pfiii_param_3];
	setp.ge.s32 	%p57, %r29, %r158;
	setp.ge.s32 	%p58, %r27, %r224;
	or.pred  	%p59, %p57, %p58;
	@%p59 bra 	$L__BB1_44;
	st.global.f32 	[%rd2+28], %f875;
$L__BB1_44:
	ld.param.u32 	%r225, [_Z17threadTile8x8GemmILi128ELi128ELi8EEvPKfS1_Pfiii_param_4];
	ld.param.u32 	%r159, [_Z17threadTile8x8GemmILi128ELi128ELi8EEvPKfS1_Pfiii_param_3];
	ld.param.u64 	%rd33, [_Z17threadTile8x8GemmILi128ELi128ELi8EEvPKfS1_Pfiii_param_2];
	setp.ge.s32 	%p60, %r106, %r225;
	add.s32 	%r31, %r18, 2;
	setp.ge.s32 	%p61, %r31, %r159;
	add.s32 	%r32, %r30, %r225;
	cvta.to.global.u64 	%rd3, %rd33;
	mul.wide.s32 	%rd23, %r32, 4;
	add.s64 	%rd4, %rd3, %rd23;
	or.pred  	%p62, %p61, %p60;
	@%p62 bra 	$L__BB1_46;
	st.global.f32 	[%rd4], %f874;
$L__BB1_46:
	ld.param.u32 	%r226, [_Z17threadTile8x8GemmILi128ELi128ELi8EEvPKfS1_Pfiii_param_4];
	ld.param.u32 	%r160, [_Z17threadTile8x8GemmILi128ELi128ELi8EEvPKfS1_Pfiii_param_3];
	setp.ge.s32 	%p63, %r31, %r160;
	setp.ge.s32 	%p64, %r21, %r226;
	or.pred  	%p65, %p63, %p64;
	@%p65 bra 	$L__BB1_48;
	st.global.f32 	[%rd4+4], %f873;
$L__BB1_48:
	ld.param.u32 	%r227, [_Z17threadTile8x8GemmILi128ELi128ELi8EEvPKfS1_Pfiii_param_4];
	ld.param.u32 	%r161, [_Z17threadTile8x8GemmILi128ELi128ELi8EEvPKfS1_Pfiii_param_3];
	setp.ge.s32 	%p66, %r31, %r161;
	setp.ge.s32 	%p67, %r22, %r227;
	or.pred  	%p68, %p66, %p67;
	@%p68 bra 	$L__BB1_50;
	st.global.f32 	[%rd4+8], %f872;
$L__BB1_50:
	ld.param.u32 	%r228, [_Z17threadTile8x8GemmILi128ELi128ELi8EEvPKfS1_Pfiii_param_4];
	ld.param.u32 	%r162, [_Z17threadTile8x8GemmILi128ELi128ELi8EEvPKfS1_Pfiii_param_3];
	setp.ge.s32 	%p69, %r31, %r162;
	setp.ge.s32 	%p70, %r23, %r228;
	or.pred  	%p71, %p69, %p70;
	@%p71 bra 	$L__BB1_52;
	st.global.f32 	[%rd4+12], %f871;
$L__BB1_52:
	ld.param.u32 	%r229, [_Z17threadTile8x8GemmILi128ELi128ELi8EEvPKfS1_Pfiii_param_4];
	ld.param.u32 	%r163, [_Z17threadTile8x8GemmILi128ELi128ELi8EEvPKfS1_Pfiii_param_3];
	setp.ge.s32 	%p72, %r31, %r163;
	setp.ge.s32 	%p73, %r24, %r229;
	or.pred  	%p74, %p72, %p73;
	@%p74 bra 	$L__BB1_54;
	st.global.f32 	[%rd4+16], %f870;
$L__BB1_54:
	ld.param.u32 	%r230, [_Z17threadTile8x8GemmILi128ELi128ELi8EEvPKfS1_Pfiii_param_4];
	ld.param.u32 	%r164, [_Z17threadTile8x8GemmILi128ELi128ELi8EEvPKfS1_Pfiii_param_3];
	setp.ge.s32 	%p75, %r31, %r164;
	setp.ge.s32 	%p76, %r25, %r230;
	or.pred  	%p77, %p75, %p76;
	@%p77 bra 	$L__BB1_56;
	st.global.f32 	[%rd4+20], %f869;
$L__BB1_56:
	ld.param.u32 	%r231, [_Z17threadTile8x8GemmILi128ELi128ELi8EEvPKfS1_Pfiii_param_4];
	ld.param.u32 	%r165, [_Z17threadTile8x8GemmILi128ELi128ELi8EEvPKfS1_Pfiii_param_3];
	setp.ge.s32 	%p78, %r31, %r165;
	setp.ge.s32 	%p79, %r26, %r231;
	or.pred  	%p80, %p78, %p79;
	@%p80 bra 	$L__BB1_58;
	st.global.f32 	[%rd4+24], %f868;
$L__BB1_58:
	ld.param.u32 	%r232, [_Z17threadTile8x8GemmILi128ELi128ELi8EEvPKfS1_Pfiii_param_4];
	ld.param.u32 	%r166, [_Z17threadTile8x8GemmILi128ELi128ELi8EEvPKfS1_Pfiii_param_3];
	setp.ge.s32 	%p81, %r31, %r166;
	setp.ge.s32 	%p82, %r27, %r232;
	or.pred  	%p83, %p81, %p82;
	@%p83 bra 	$L__BB1_60;
	st.global.f32 	[%rd4+28], %f867;
$L__BB1_60:
	ld.param.u32 	%r233, [_Z17threadTile8x8GemmILi128ELi128ELi8EEvPKfS1_Pfiii_param_4];
	ld.param.u32 	%r167, [_Z17threadTile8x8GemmILi128ELi128ELi8EEvPKfS1_Pfiii_param_3];
	setp.ge.s32 	%p84, %r106, %r233;
	add.s32 	%r33, %r18, 3;
	setp.ge.s32 	%p85, %r33, %r167;
	add.s32 	%r34, %r32, %r233;
	mul.wide.s32 	%rd24, %r34, 4;
	add.s64 	%rd5, %rd3, %rd24;
	or.pred  	%p86, %p85, %p84;
	@%p86 bra 	$L__BB1_62;
	st.global.f32 	[%rd5], %f866;
$L__BB1_62:
	ld.param.u32 	%r234, [_Z17threadTile8x8GemmILi128ELi128ELi8EEvPKfS1_Pfiii_param_4];
	ld.param.u32 	%r168, [_Z17threadTile8x8GemmILi128ELi128ELi8EEvPKfS1_Pfiii_param_3];
	setp.ge.s32 	%p87, %r33, %r168;
	setp.ge.s32 	%p88, %r21, %r234;
	or.pred  	%p89, %p87, %p88;
	@%p89 bra 	$L__BB1_64;
	st.global.f32 	[%rd5+4], %f865;
$L__BB1_64:
	ld.param.u32 	%r235, [_Z17threadTile8x8GemmILi128ELi128ELi8EEvPKfS1_Pfiii_param_4];
	ld.param.u32 	%r169, [_Z17threadTile8x8GemmILi128ELi128ELi8EEvPKfS1_Pfiii_param_3];
	setp.ge.s32 	%p90, %r33, %r169;
	setp.ge.s32 	%p91, %r22, %r235;
	or.pred  	%p92, %p90, %p91;
	@%p92 bra 	$L__BB1_66;
	st.global.f32 	[%rd5+8], %f864;
$L__BB1_66:
	ld.param.u32 	%r236, [_Z17threadTile8x8GemmILi128ELi128ELi8EEvPKfS1_Pfiii_param_4];
	ld.param.u32 	%r170, [_Z17threadTile8x8GemmILi128ELi128ELi8EEvPKfS1_Pfiii_param_3];
	setp.ge.s32 	%p93, %r33, %r170;
	setp.ge.s32 	%p94, %r23, %r236;
	or.pred  	%p95, %p93, %p94;
	@%p95 bra 	$L__BB1_68;
	st.global.f32 	[%rd5+12], %f863;
$L__BB1_68:
	ld.param.u32 	%r237, [_Z17threadTile8x8GemmILi128ELi128ELi8EEvPKfS1_Pfiii_param_4];
	ld.param.u32 	%r171, [_Z17threadTile8x8GemmILi128ELi128ELi8EEvPKfS1_Pfiii_param_3];
	setp.ge.s32 	%p96, %r33, %r171;
	setp.ge.s32 	%p97, %r24, %r237;
	or.pred  	%p98, %p96, %p97;
	@%p98 bra 	$L__BB1_70;
	st.global.f32 	[%rd5+16], %f862;
$L__BB1_70:
	ld.param.u32 	%r238, [_Z17threadTile8x8GemmILi128ELi128ELi8EEvPKfS1_Pfiii_param_4];
	ld.param.u32 	%r172, [_Z17threadTile8x8GemmILi128ELi128ELi8EEvPKfS1_Pfiii_param_3];
	setp.ge.s32 	%p99, %r33, %r172;
	setp.ge.s32 	%p100, %r25, %r238;
	or.pred  	%p101, %p99, %p100;
	@%p101 bra 	$L__BB1_72;
	st.global.f32 	[%rd5+20], %f861;
$L__BB1_72:
	ld.param.u32 	%r239, [_Z17threadTile8x8GemmILi128ELi128ELi8EEvPKfS1_Pfiii_param_4];
	ld.param.u32 	%r173, [_Z17threadTile8x8GemmILi128ELi128ELi8EEvPKfS1_Pfiii_param_3];
	setp.ge.s32 	%p102, %r33, %r173;
	setp.ge.s32 	%p103, %r26, %r239;
	or.pred  	%p104, %p102, %p103;
	@%p104 bra 	$L__BB1_74;
	st.global.f32 	[%rd5+24], %f860;
$L__BB1_74:
	ld.param.u32 	%r240, [_Z17threadTile8x8GemmILi128ELi128ELi8EEvPKfS1_Pfiii_param_4];
	ld.param.u32 	%r174, [_Z17threadTile8x8GemmILi128ELi128ELi8EEvPKfS1_Pfiii_param_3];
	setp.ge.s32 	%p105, %r33, %r174;
	setp.ge.s32 	%p106, %r27, %r240;
	or.pred  	%p107, %p105, %p106;
	@%p107 bra 	$L__BB1_76;
	st.global.f32 	[%rd5+28], %f859;
$L__BB1_76:
	ld.param.u32 	%r241, [_Z17threadTile8x8GemmILi128ELi128ELi8EEvPKfS1_Pfiii_param_4];
	ld.param.u32 	%r175, [_Z17threadTile8x8GemmILi128ELi128ELi8EEvPKfS1_Pfiii_param_3];
	setp.ge.s32 	%p108, %r106, %r241;
	add.s32 	%r35, %r18, 4;
	setp.ge.s32 	%p109, %r35, %r175;
	add.s32 	%r36, %r34, %r241;
	mul.wide.s32 	%rd25, %r36, 4;
	add.s64 	%rd6, %rd3, %rd25;
	or.pred  	%p110, %p109, %p108;
	@%p110 bra 	$L__BB1_78;
	st.global.f32 	[%rd6], %f858;
$L__BB1_78:
	ld.param.u32 	%r242, [_Z17threadTile8x8GemmILi128ELi128ELi8EEvPKfS1_Pfiii_param_4];
	ld.param.u32 	%r176, [_Z17threadTile8x8GemmILi128ELi128ELi8EEvPKfS1_Pfiii_param_3];
	setp.ge.s32 	%p111, %r35, %r176;
	setp.ge.s32 	%p112, %r21, %r242;
	or.pred  	%p113, %p111, %p112;
	@%p113 bra 	$L__BB1_80;
	st.global.f32 	[%rd6+4], %f857;
$L__BB1_80:
	ld.param.u32 	%r243, [_Z17threadTile8x8GemmILi128ELi128ELi8EEvPKfS1_Pfiii_param_4];
	ld.param.u32 	%r177, [_Z17threadTile8x8GemmILi128ELi128ELi8EEvPKfS1_Pfiii_param_3];
	setp.ge.s32 	%p114, %r35, %r177;
	setp.ge.s32 	%p115, %r22, %r243;
	or.pred  	%p116, %p114, %p115;
	@%p116 bra 	$L__BB1_82;
	st.global.f32 	[%rd6+8], %f856;
$L__BB1_82:
	ld.param.u32 	%r244, [_Z17threadTile8x8GemmILi128ELi128ELi8EEvPKfS1_Pfiii_param_4];
	ld.param.u32 	%r178, [_Z17threadTile8x8GemmILi128ELi128ELi8EEvPKfS1_Pfiii_param_3];
	setp.ge.s32 	%p117, %r35, %r178;
	setp.ge.s32 	%p118, %r23, %r244;
	or.pred  	%p119, %p117, %p118;
	@%p119 bra 	$L__BB1_84;
	st.global.f32 	[%rd6+12], %f855;
$L__BB1_84:
	ld.param.u32 	%r245, [_Z17threadTile8x8GemmILi128ELi128ELi8EEvPKfS1_Pfiii_param_4];
	ld.param.u32 	%r179, [_Z17threadTile8x8GemmILi128ELi128ELi8EEvPKfS1_Pfiii_param_3];
	setp.ge.s32 	%p120, %r35, %r179;
	setp.ge.s32 	%p121, %r24, %r245;
	or.pred  	%p122, %p120, %p121;
	@%p122 bra 	$L__BB1_86;
	st.global.f32 	[%rd6+16], %f854;
$L__BB1_86:
	ld.param.u32 	%r246, [_Z17threadTile8x8GemmILi128ELi128ELi8EEvPKfS1_Pfiii_param_4];
	ld.param.u32 	%r180, [_Z17threadTile8x8GemmILi128ELi128ELi8EEvPKfS1_Pfiii_param_3];
	setp.ge.s32 	%p123, %r35, %r180;
	setp.ge.s32 	%p124, %r25, %r246;
	or.pred  	%p125, %p123, %p124;
	@%p125 bra 	$L__BB1_88;
	st.global.f32 	[%rd6+20], %f853;
$L__BB1_88:
	ld.param.u32 	%r247, [_Z17threadTile8x8GemmILi128ELi128ELi8EEvPKfS1_Pfiii_param_4];
	ld.param.u32 	%r181, [_Z17threadTile8x8GemmILi128ELi128ELi8EEvPKfS1_Pfiii_param_3];
	setp.ge.s32 	%p126, %r35, %r181;
	setp.ge.s32 	%p127, %r26, %r247;
	or.pred  	%p128, %p126, %p127;
	@%p128 bra 	$L__BB1_90;
	st.global.f32 	[%rd6+24], %f852;
$L__BB1_90:
	ld.param.u32 	%r248, [_Z17threadTile8x8GemmILi128ELi128ELi8EEvPKfS1_Pfiii_param_4];
	ld.param.u32 	%r182, [_Z17threadTile8x8GemmILi128ELi128ELi8EEvPKfS1_Pfiii_param_3];
	setp.ge.s32 	%p129, %r35, %r182;
	setp.ge.s32 	%p130, %r27, %r248;
	or.pred  	%p131, %p129, %p130;
	@%p131 bra 	$L__BB1_92;
	st.global.f32 	[%rd6+28], %f851;
$L__BB1_92:
	ld.param.u32 	%r249, [_Z17threadTile8x8GemmILi128ELi128ELi8EEvPKfS1_Pfiii_param_4];
	ld.param.u32 	%r183, [_Z17threadTile8x8GemmILi128ELi128ELi8EEvPKfS1_Pfiii_param_3];
	setp.ge.s32 	%p132, %r106, %r249;
	add.s32 	%r37, %r18, 5;
	setp.ge.s32 	%p133, %r37, %r183;
	add.s32 	%r38, %r36, %r249;
	mul.wide.s32 	%rd26, %r38, 4;
	add.s64 	%rd7, %rd3, %rd26;
	or.pred  	%p134, %p133, %p132;
	@%p134 bra 	$L__BB1_94;
	st.global.f32 	[%rd7], %f850;
$L__BB1_94:
	ld.param.u32 	%r250, [_Z17threadTile8x8GemmILi128ELi128ELi8EEvPKfS1_Pfiii_param_4];
	ld.param.u32 	%r184, [_Z17threadTile8x8GemmILi128ELi128ELi8EEvPKfS1_Pfiii_param_3];
	setp.ge.s32 	%p135, %r37, %r184;
	setp.ge.s32 	%p136, %r21, %r250;
	or.pred  	%p137, %p135, %p136;
	@%p137 bra 	$L__BB1_96;
	st.global.f32 	[%rd7+4], %f849;
$L__BB1_96:
	ld.param.u32 	%r251, [_Z17threadTile8x8GemmILi128ELi128ELi8EEvPKfS1_Pfiii_param_4];
	ld.param.u32 	%r185, [_Z17threadTile8x8GemmILi128ELi128ELi8EEvPKfS1_Pfiii_param_3];
	setp.ge.s32 	%p138, %r37, %r185;
	setp.ge.s32 	%p139, %r22, %r251;
	or.pred  	%p140, %p138, %p139;
	@%p140 bra 	$L__BB1_98;
	st.global.f32 	[%rd7+8], %f848;
$L__BB1_98:
	ld.param.u32 	%r252, [_Z17threadTile8x8GemmILi128ELi128ELi8EEvPKfS1_Pfiii_param_4];
	ld.param.u32 	%r186, [_Z17threadTile8x8GemmILi128ELi128ELi8EEvPKfS1_Pfiii_param_3];
	setp.ge.s32 	%p141, %r37, %r186;
	setp.ge.s32 	%p142, %r23, %r252;
	or.pred  	%p143, %p141, %p142;
	@%p143 bra 	$L__BB1_100;
	st.global.f32 	[%rd7+12], %f847;
$L__BB1_100:
	ld.param.u32 	%r253, [_Z17threadTile8x8GemmILi128ELi128ELi8EEvPKfS1_Pfiii_param_4];
	ld.param.u32 	%r187, [_Z17threadTile8x8GemmILi128ELi128ELi8EEvPKfS1_Pfiii_param_3];
	setp.ge.s32 	%p144, %r37, %r187;
	setp.ge.s32 	%p145, %r24, %r253;
	or.pred  	%p146, %p144, %p145;
	@%p146 bra 	$L__BB1_102;
	st.global.f32 	[%rd7+16], %f846;
$L__BB1_102:
	ld.param.u32 	%r254, [_Z17threadTile8x8GemmILi128ELi128ELi8EEvPKfS1_Pfiii_param_4];
	ld.param.u32 	%r188, [_Z17threadTile8x8GemmILi128ELi128ELi8EEvPKfS1_Pfiii_param_3];
	setp.ge.s32 	%p147, %r37, %r188;
	setp.ge.s32 	%p148, %r25, %r254;
	or.pred  	%p149, %p147, %p148;
	@%p149 bra 	$L__BB1_104;
	st.global.f32 	[%rd7+20], %f845;
$L__BB1_104:
	ld.param.u32 	%r255, [_Z17threadTile8x8GemmILi128ELi128ELi8EEvPKfS1_Pfiii_param_4];
	ld.param.u32 	%r189, [_Z17threadTile8x8GemmILi128ELi128ELi8EEvPKfS1_Pfiii_param_3];
	setp.ge.s32 	%p150, %r37, %r189;
	setp.ge.s32 	%p151, %r26, %r255;
	or.pred  	%p152, %p150, %p151;
	@%p152 bra 	$L__BB1_106;
	st.global.f32 	[%rd7+24], %f844;
$L__BB1_106:
	ld.param.u32 	%r256, [_Z17threadTile8x8GemmILi128ELi128ELi8EEvPKfS1_Pfiii_param_4];
	ld.param.u32 	%r190, [_Z17threadTile8x8GemmILi128ELi128ELi8EEvPKfS1_Pfiii_param_3];
	setp.ge.s32 	%p153, %r37, %r190;
	setp.ge.s32 	%p154, %r27, %r256;
	or.pred  	%p155, %p153, %p154;
	@%p155 bra 	$L__BB1_108;
	st.global.f32 	[%rd7+28], %f843;
$L__BB1_108:
	ld.param.u32 	%r257, [_Z17threadTile8x8GemmILi128ELi128ELi8EEvPKfS1_Pfiii_param_4];
	ld.param.u32 	%r191, [_Z17threadTile8x8GemmILi128ELi128ELi8EEvPKfS1_Pfiii_param_3];
	setp.ge.s32 	%p156, %r106, %r257;
	add.s32 	%r39, %r18, 6;
	setp.ge.s32 	%p157, %r39, %r191;
	add.s32 	%r40, %r38, %r257;
	mul.wide.s32 	%rd27, %r40, 4;
	add.s64 	%rd8, %rd3, %rd27;
	or.pred  	%p158, %p157, %p156;
	@%p158 bra 	$L__BB1_110;
	st.global.f32 	[%rd8], %f891;
$L__BB1_110:
	ld.param.u32 	%r258, [_Z17threadTile8x8GemmILi128ELi128ELi8EEvPKfS1_Pfiii_param_4];
	ld.param.u32 	%r192, [_Z17threadTile8x8GemmILi128ELi128ELi8EEvPKfS1_Pfiii_param_3];
	setp.ge.s32 	%p159, %r39, %r192;
	setp.ge.s32 	%p160, %r21, %r258;
	or.pred  	%p161, %p159, %p160;
	@%p161 bra 	$L__BB1_112;
	st.global.f32 	[%rd8+4], %f892;
$L__BB1_112:
	ld.param.u32 	%r259, [_Z17threadTile8x8GemmILi128ELi128ELi8EEvPKfS1_Pfiii_param_4];
	ld.param.u32 	%r193, [_Z17threadTile8x8GemmILi128ELi128ELi8EEvPKfS1_Pfiii_param_3];
	setp.ge.s32 	%p162, %r39, %r193;
	setp.ge.s32 	%p163, %r22, %r259;
	or.pred  	%p164, %p162, %p163;
	@%p164 bra 	$L__BB1_114;
	st.global.f32 	[%rd8+8], %f893;
$L__BB1_114:
	ld.param.u32 	%r260, [_Z17threadTile8x8GemmILi128ELi128ELi8EEvPKfS1_Pfiii_param_4];
	ld.param.u32 	%r194, [_Z17threadTile8x8GemmILi128ELi128ELi8EEvPKfS1_Pfiii_param_3];
	setp.ge.s32 	%p165, %r39, %r194;
	setp.ge.s32 	%p166, %r23, %r260;
	or.pred  	%p167, %p165, %p166;
	@%p167 bra 	$L__BB1_116;
	st.global.f32 	[%rd8+12], %f894;
$L__BB1_116:
	ld.param.u32 	%r261, [_Z17threadTile8x8GemmILi128ELi128ELi8EEvPKfS1_Pfiii_param_4];
	ld.param.u32 	%r195, [_Z17threadTile8x8GemmILi128ELi128ELi8EEvPKfS1_Pfiii_param_3];
	setp.ge.s32 	%p168, %r39, %r195;
	setp.ge.s32 	%p169, %r24, %r261;
	or.pred  	%p170, %p168, %p169;
	@%p170 bra 	$L__BB1_118;
	st.global.f32 	[%rd8+16], %f895;
$L__BB1_118:
	ld.param.u32 	%r262, [_Z17threadTile8x8GemmILi128ELi128ELi8EEvPKfS1_Pfiii_param_4];
	ld.param.u32 	%r196, [_Z17threadTile8x8GemmILi128ELi128ELi8EEvPKfS1_Pfiii_param_3];
	setp.ge.s32 	%p171, %r39, %r196;
	setp.ge.s32 	%p172, %r25, %r262;
	or.pred  	%p173, %p171, %p172;
	@%p173 bra 	$L__BB1_120;
	st.global.f32 	[%rd8+20], %f896;
$L__BB1_120:
	ld.param.u32 	%r263, [_Z17threadTile8x8GemmILi128ELi128ELi8EEvPKfS1_Pfiii_param_4];
	ld.param.u32 	%r197, [_Z17threadTile8x8GemmILi128ELi128ELi8EEvPKfS1_Pfiii_param_3];
	setp.ge.s32 	%p174, %r39, %r197;
	setp.ge.s32 	%p175, %r26, %r263;
	or.pred  	%p176, %p174, %p175;
	@%p176 bra 	$L__BB1_122;
	st.global.f32 	[%rd8+24], %f897;
$L__BB1_122:
	ld.param.u32 	%r264, [_Z17threadTile8x8GemmILi128ELi128ELi8EEvPKfS1_Pfiii_param_4];
	ld.param.u32 	%r198, [_Z17threadTile8x8GemmILi128ELi128ELi8EEvPKfS1_Pfiii_param_3];
	setp.ge.s32 	%p177, %r39, %r198;
	setp.ge.s32 	%p178, %r27, %r264;
	or.pred  	%p179, %p177, %p178;
	@%p179 bra 	$L__BB1_124;
	st.global.f32 	[%rd8+28], %f898;
$L__BB1_124:
	ld.param.u32 	%r265, [_Z17threadTile8x8GemmILi128ELi128ELi8EEvPKfS1_Pfiii_param_4];
	ld.param.u32 	%r199, [_Z17threadTile8x8GemmILi128ELi128ELi8EEvPKfS1_Pfiii_param_3];
	setp.ge.s32 	%p180, %r106, %r265;
	add.s32 	%r41, %r18, 7;
	setp.ge.s32 	%p181, %r41, %r199;
	add.s32 	%r141, %r40, %r265;
	mul.wide.s32 	%rd28, %r141, 4;
	add.s64 	%rd9, %rd3, %rd28;
	or.pred  	%p182, %p181, %p180;
	@%p182 bra 	$L__BB1_126;
	st.global.f32 	[%rd9], %f899;
$L__BB1_126:
	ld.param.u32 	%r266, [_Z17threadTile8x8GemmILi128ELi128ELi8EEvPKfS1_Pfiii_param_4];
	ld.param.u32 	%r200, [_Z17threadTile8x8GemmILi128ELi128ELi8EEvPKfS1_Pfiii_param_3];
	setp.ge.s32 	%p183, %r41, %r200;
	setp.ge.s32 	%p184, %r21, %r266;
	or.pred  	%p185, %p183, %p184;
	@%p185 bra 	$L__BB1_128;
	st.global.f32 	[%rd9+4], %f900;
$L__BB1_128:
	ld.param.u32 	%r267, [_Z17threadTile8x8GemmILi128ELi128ELi8EEvPKfS1_Pfiii_param_4];
	ld.param.u32 	%r201, [_Z17threadTile8x8GemmILi128ELi128ELi8EEvPKfS1_Pfiii_param_3];
	setp.ge.s32 	%p186, %r41, %r201;
	setp.ge.s32 	%p187, %r22, %r267;
	or.pred  	%p188, %p186, %p187;
	@%p188 bra 	$L__BB1_130;
	st.global.f32 	[%rd9+8], %f901;
$L__BB1_130:
	ld.param.u32 	%r268, [_Z17threadTile8x8GemmILi128ELi128ELi8EEvPKfS1_Pfiii_param_4];
	ld.param.u32 	%r202, [_Z17threadTile8x8GemmILi128ELi128ELi8EEvPKfS1_Pfiii_param_3];
	setp.ge.s32 	%p189, %r41, %r202;
	setp.ge.s32 	%p190, %r23, %r268;
	or.pred  	%p191, %p189, %p190;
	@%p191 bra 	$L__BB1_132;
	st.global.f32 	[%rd9+12], %f902;
$L__BB1_132:
	ld.param.u32 	%r269, [_Z17threadTile8x8GemmILi128ELi128ELi8EEvPKfS1_Pfiii_param_4];
	ld.param.u32 	%r203, [_Z17threadTile8x8GemmILi128ELi128ELi8EEvPKfS1_Pfiii_param_3];
	setp.ge.s32 	%p192, %r41, %r203;
	setp.ge.s32 	%p193, %r24, %r269;
	or.pred  	%p194, %p192, %p193;
	@%p194 bra 	$L__BB1_134;
	st.global.f32 	[%rd9+16], %f903;
$L__BB1_134:
	ld.param.u32 	%r270, [_Z17threadTile8x8GemmILi128ELi128ELi8EEvPKfS1_Pfiii_param_4];
	ld.param.u32 	%r204, [_Z17threadTile8x8GemmILi128ELi128ELi8EEvPKfS1_Pfiii_param_3];
	setp.ge.s32 	%p195, %r41, %r204;
	setp.ge.s32 	%p196, %r25, %r270;
	or.pred  	%p197, %p195, %p196;
	@%p197 bra 	$L__BB1_136;
	st.global.f32 	[%rd9+20], %f904;
$L__BB1_136:
	ld.param.u32 	%r271, [_Z17threadTile8x8GemmILi128ELi128ELi8EEvPKfS1_Pfiii_param_4];
	ld.param.u32 	%r205, [_Z17threadTile8x8GemmILi128ELi128ELi8EEvPKfS1_Pfiii_param_3];
	setp.ge.s32 	%p198, %r41, %r205;
	setp.ge.s32 	%p199, %r26, %r271;
	or.pred  	%p200, %p198, %p199;
	@%p200 bra 	$L__BB1_138;
	st.global.f32 	[%rd9+24], %f905;
$L__BB1_138:
	ld.param.u32 	%r272, [_Z17threadTile8x8GemmILi128ELi128ELi8EEvPKfS1_Pfiii_param_4];
	ld.param.u32 	%r206, [_Z17threadTile8x8GemmILi128ELi128ELi8EEvPKfS1_Pfiii_param_3];
	setp.ge.s32 	%p201, %r41, %r206;
	setp.ge.s32 	%p202, %r27, %r272;
	or.pred  	%p203, %p201, %p202;
	@%p203 bra 	$L__BB1_140;
	st.global.f32 	[%rd9+28], %f906;
$L__BB1_140:
	ret;

}


// ===== COMPILED SASS (sm_100) =====

	.target	sm_100

	.elftype	@"ET_EXEC"


//--------------------- .note.nv.tkinfo           --------------------------
	.section	.note.nv.tkinfo,"",@"SHT_NOTE"
	.sectionflags	@"SHF_NOTE_NV_TKINFO"
	.tkinfo
        /*0018*/ 	.word	0x00000002
        /*0030*/ 	.string	""
        /*0030*/ 	.string	"ptxas"
        /*0030*/ 	.string	"Cuda compilation tools, release 13.0, V13.0.88"
        /*0030*/ 	.string	"Build cuda_13.0.r13.0/compiler.36424714_0"
        /*0030*/ 	.string	"-arch sm_100 -m 64 "



//--------------------- .note.nv.cuinfo           --------------------------
	.section	.note.nv.cuinfo,"",@"SHT_NOTE"
	.sectionflags	@"SHF_NOTE_NV_CUINFO"
        /*0018*/ 	.short	0x0002
        /*001a*/ 	.short	0x0064
        /*001c*/ 	.short	0x0082
	.zero		2


//--------------------- .nv.info                  --------------------------
	.section	.nv.info,"",@"SHT_CUDA_INFO"
	.align	4


	//----- nvinfo : EIATTR_REGCOUNT
	.align		4
        /*0000*/ 	.byte	0x04, 0x2f
        /*0002*/ 	.short	(.L_1 - .L_0)
	.align		4
.L_0:
        /*0004*/ 	.word	index@(_Z14threadTileGemmILi64ELi64ELi16ELi4ELi4EEvPKfS1_Pfiii)
        /*0008*/ 	.word	0x00000026


	//----- nvinfo : EIATTR_FRAME_SIZE
	.align		4
.L_1:
        /*000c*/ 	.byte	0x04, 0x11
        /*000e*/ 	.short	(.L_3 - .L_2)
	.align		4
.L_2:
        /*0010*/ 	.word	index@(_Z14threadTileGemmILi64ELi64ELi16ELi4ELi4EEvPKfS1_Pfiii)
        /*0014*/ 	.word	0x00000000


	//----- nvinfo : EIATTR_REGCOUNT
	.align		4
.L_3:
        /*0018*/ 	.byte	0x04, 0x2f
        /*001a*/ 	.short	(.L_5 - .L_4)
	.align		4
.L_4:
        /*001c*/ 	.word	index@(_Z17threadTile8x8GemmILi128ELi128ELi8EEvPKfS1_Pfiii)
        /*0020*/ 	.word	0x00000072


	//----- nvinfo : EIATTR_FRAME_SIZE
	.align		4
.L_5:
        /*0024*/ 	.byte	0x04, 0x11
        /*0026*/ 	.short	(.L_7 - .L_6)
	.align		4
.L_6:
        /*0028*/ 	.word	index@(_Z17threadTile8x8GemmILi128ELi128ELi8EEvPKfS1_Pfiii)
        /*002c*/ 	.word	0x00000000


	//----- nvinfo : EIATTR_MIN_STACK_SIZE
	.align		4
.L_7:
        /*0030*/ 	.byte	0x04, 0x12
        /*0032*/ 	.short	(.L_9 - .L_8)
	.align		4
.L_8:
        /*0034*/ 	.word	index@(_Z17threadTile8x8GemmILi128ELi128ELi8EEvPKfS1_Pfiii)
        /*0038*/ 	.word	0x00000000


	//----- nvinfo : EIATTR_MIN_STACK_SIZE
	.align		4
.L_9:
        /*003c*/ 	.byte	0x04, 0x12
        /*003e*/ 	.short	(.L_11 - .L_10)
	.align		4
.L_10:
        /*0040*/ 	.word	index@(_Z14threadTileGemmILi64ELi64ELi16ELi4ELi4EEvPKfS1_Pfiii)
        /*0044*/ 	.word	0x00000000
.L_11:


//--------------------- .nv.compat                --------------------------
	.section	.nv.compat,"",@"SHT_CUDA_COMPAT_INFO"
	.align	4
        /*0000*/ 	.byte	0x02, 0x09, 0x00, 0x00, 0x02, 0x02, 0x01, 0x00, 0x02, 0x05, 0x05, 0x00, 0x03, 0x07, 0x01, 0x01
        /*0010*/ 	.byte	0x02, 0x03, 0x00, 0x00, 0x02, 0x06, 0x01, 0x00, 0x04, 0x0b, 0x08, 0x00, 0x09, 0x00, 0x00, 0x00
        /*0020*/ 	.byte	0x00, 0x00, 0x00, 0x00


//--------------------- .nv.info._Z17threadTile8x8GemmILi128ELi128ELi8EEvPKfS1_Pfiii --------------------------
	.section	.nv.info._Z17threadTile8x8GemmILi128ELi128ELi8EEvPKfS1_Pfiii,"",@"SHT_CUDA_INFO"
	.sectionflags	@""
	.align	4


	//----- nvinfo : EIATTR_CUDA_API_VERSION
	.align		4
        /*0000*/ 	.byte	0x04, 0x37
        /*0002*/ 	.short	(.L_13 - .L_12)
.L_12:
        /*0004*/ 	.word	0x00000082


	//----- nvinfo : EIATTR_KPARAM_INFO
	.align		4
.L_13:
        /*0008*/ 	.byte	0x04, 0x17
        /*000a*/ 	.short	(.L_15 - .L_14)
.L_14:
        /*000c*/ 	.word	0x00000000
        /*0010*/ 	.short	0x0005
        /*0012*/ 	.short	0x0020
        /*0014*/ 	.byte	0x00, 0xf0, 0x11, 0x00


	//----- nvinfo : EIATTR_KPARAM_INFO
	.align		4
.L_15:
        /*0018*/ 	.byte	0x04, 0x17
        /*001a*/ 	.short	(.L_17 - .L_16)
.L_16:
        /*001c*/ 	.word	0x00000000
        /*0020*/ 	.short	0x0004
        /*0022*/ 	.short	0x001c
        /*0024*/ 	.byte	0x00, 0xf0, 0x11, 0x00


	//----- nvinfo : EIATTR_KPARAM_INFO
	.align		4
.L_17:
        /*0028*/ 	.byte	0x04, 0x17
        /*002a*/ 	.short	(.L_19 - .L_18)
.L_18:
        /*002c*/ 	.word	0x00000000
        /*0030*/ 	.short	0x0003
        /*0032*/ 	.short	0x0018
        /*0034*/ 	.byte	0x00, 0xf0, 0x11, 0x00


	//----- nvinfo : EIATTR_KPARAM_INFO
	.align		4
.L_19:
        /*0038*/ 	.byte	0x04, 0x17
        /*003a*/ 	.short	(.L_21 - .L_20)
.L_20:
        /*003c*/ 	.word	0x00000000
        /*0040*/ 	.short	0x0002
        /*0042*/ 	.short	0x0010
        /*0044*/ 	.byte	0x00, 0xf5, 0x21, 0x00


	//----- nvinfo : EIATTR_KPARAM_INFO
	.align		4
.L_21:
        /*0048*/ 	.byte	0x04, 0x17
        /*004a*/ 	.short	(.L_23 - .L_22)
.L_22:
        /*004c*/ 	.word	0x00000000
        /*0050*/ 	.short	0x0001
        /*0052*/ 	.short	0x0008
        /*0054*/ 	.byte	0x00, 0xf5, 0x21, 0x00


	//----- nvinfo : EIATTR_KPARAM_INFO
	.align		4
.L_23:
        /*0058*/ 	.byte	0x04, 0x17
        /*005a*/ 	.short	(.L_25 - .L_24)
.L_24:
        /*005c*/ 	.word	0x00000000
        /*0060*/ 	.short	0x0000
        /*0062*/ 	.short	0x0000
        /*0064*/ 	.byte	0x00, 0xf5, 0x21, 0x00


	//----- nvinfo : EIATTR_SPARSE_MMA_MASK
	.align		4
.L_25:
        /*0068*/ 	.byte	0x03, 0x50
        /*006a*/ 	.short	0x0000


	//----- nvinfo : EIATTR_MAXREG_COUNT
	.align		4
        /*006c*/ 	.byte	0x03, 0x1b
        /*006e*/ 	.short	0x00ff


	//----- nvinfo : EIATTR_NUM_BARRIERS
	.align		4
        /*0070*/ 	.byte	0x02, 0x4c
        /*0072*/ 	.byte	0x01
	.zero		1


	//----- nvinfo : EIATTR_MERCURY_ISA_VERSION
	.align		4
        /*0074*/ 	.byte	0x03, 0x5f
        /*0076*/ 	.short	0x0101


	//----- nvinfo : EIATTR_UNUSED_LOAD_BYTE_OFFSET
	.align		4
        /*0078*/ 	.byte	0x04, 0x44
        /*007a*/ 	.short	(.L_27 - .L_26)


	//   ....[0]....
.L_26:
        /*007c*/ 	.word	0x00000bf0
        /*0080*/ 	.word	0x0000fff0


	//   ....[1]....
        /*0084*/ 	.word	0x00000cf0
        /*0088*/ 	.word	0x0000fff0


	//   ....[2]....
        /*008c*/ 	.word	0x00001500
        /*0090*/ 	.word	0x00000fff


	//   ....[3]....
        /*0094*/ 	.word	0x000015f0
        /*0098*/ 	.word	0x00000fff


	//   ....[4]....
        /*009c*/ 	.word	0x00001de0
        /*00a0*/ 	.word	0x0000fff0


	//   ....[5]....
        /*00a4*/ 	.word	0x00001e90
        /*00a8*/ 	.word	0x0000fff0


	//   ....[6]....
        /*00ac*/ 	.word	0x000025c0
        /*00b0*/ 	.word	0x00000fff


	//   ....[7]....
        /*00b4*/ 	.word	0x00002760
        /*00b8*/ 	.word	0x00000fff


	//----- nvinfo : EIATTR_VRC_CTA_INIT_COUNT
	.align		4
.L_27:
        /*00bc*/ 	.byte	0x02, 0x4a
	.zero		1
	.zero		1


	//----- nvinfo : EIATTR_EXIT_INSTR_OFFSETS
	.align		4
        /*00c0*/ 	.byte	0x04, 0x1c
        /*00c2*/ 	.short	(.L_29 - .L_28)


	//   ....[0]....
.L_28:
        /*00c4*/ 	.word	0x00003770


	//   ....[1]....
        /*00c8*/ 	.word	0x00003790


	//----- nvinfo : EIATTR_CRS_STACK_SIZE
	.align		4
.L_29:
        /*00cc*/ 	.byte	0x04, 0x1e
        /*00ce*/ 	.short	(.L_31 - .L_30)
.L_30:
        /*00d0*/ 	.word	0x00000000


	//----- nvinfo : EIATTR_CBANK_PARAM_SIZE
	.align		4
.L_31:
        /*00d4*/ 	.byte	0x03, 0x19
        /*00d6*/ 	.short	0x0024


	//----- nvinfo : EIATTR_PARAM_CBANK
	.align		4
        /*00d8*/ 	.byte	0x04, 0x0a
        /*00da*/ 	.short	(.L_33 - .L_32)
	.align		4
.L_32:
        /*00dc*/ 	.word	index@(.nv.constant0._Z17threadTile8x8GemmILi128ELi128ELi8EEvPKfS1_Pfiii)
        /*00e0*/ 	.short	0x0380
        /*00e2*/ 	.short	0x0024


	//----- nvinfo : EIATTR_SW_WAR
	.align		4
.L_33:
        /*00e4*/ 	.byte	0x04, 0x36
        /*00e6*/ 	.short	(.L_35 - .L_34)
.L_34:
        /*00e8*/ 	.word	0x00000008
.L_35:


//--------------------- .nv.info._Z14threadTileGemmILi64ELi64ELi16ELi4ELi4EEvPKfS1_Pfiii --------------------------
	.section	.nv.info._Z14threadTileGemmILi64ELi64ELi16ELi4ELi4EEvPKfS1_Pfiii,"",@"SHT_CUDA_INFO"
	.sectionflags	@""
	.align	4


	//----- nvinfo : EIATTR_CUDA_API_VERSION
	.align		4
        /*0000*/ 	.byte	0x04, 0x37
        /*0002*/ 	.short	(.L_37 - .L_36)
.L_36:
        /*0004*/ 	.word	0x00000082


	//----- nvinfo : EIATTR_KPARAM_INFO
	.align		4
.L_37:
        /*0008*/ 	.byte	0x04, 0x17
        /*000a*/ 	.short	(.L_39 - .L_38)
.L_38:
        /*000c*/ 	.word	0x00000000
        /*0010*/ 	.short	0x0005
        /*0012*/ 	.short	0x0020
        /*0014*/ 	.byte	0x00, 0xf0, 0x11, 0x00


	//----- nvinfo : EIATTR_KPARAM_INFO
	.align		4
.L_39:
        /*0018*/ 	.byte	0x04, 0x17
        /*001a*/ 	.short	(.L_41 - .L_40)
.L_40:
        /*001c*/ 	.word	0x00000000
        /*0020*/ 	.short	0x0004
        /*0022*/ 	.short	0x001c
        /*0024*/ 	.byte	0x00, 0xf0, 0x11, 0x00


	//----- nvinfo : EIATTR_KPARAM_INFO
	.align		4
.L_41:
        /*0028*/ 	.byte	0x04, 0x17
        /*002a*/ 	.short	(.L_43 - .L_42)
.L_42:
        /*002c*/ 	.word	0x00000000
        /*0030*/ 	.short	0x0003
        /*0032*/ 	.short	0x0018
        /*0034*/ 	.byte	0x00, 0xf0, 0x11, 0x00


	//----- nvinfo : EIATTR_KPARAM_INFO
	.align		4
.L_43:
        /*0038*/ 	.byte	0x04, 0x17
        /*003a*/ 	.short	(.L_45 - .L_44)
.L_44:
        /*003c*/ 	.word	0x00000000
        /*0040*/ 	.short	0x0002
        /*0042*/ 	.short	0x0010
        /*0044*/ 	.byte	0x00, 0xf5, 0x21, 0x00


	//----- nvinfo : EIATTR_KPARAM_INFO
	.align		4
.L_45:
        /*0048*/ 	.byte	0x04, 0x17
        /*004a*/ 	.short	(.L_47 - .L_46)
.L_46:
        /*004c*/ 	.word	0x00000000
        /*0050*/ 	.short	0x0001
        /*0052*/ 	.short	0x0008
        /*0054*/ 	.byte	0x00, 0xf5, 0x21, 0x00


	//----- nvinfo : EIATTR_KPARAM_INFO
	.align		4
.L_47:
        /*0058*/ 	.byte	0x04, 0x17
        /*005a*/ 	.short	(.L_49 - .L_48)
.L_48:
        /*005c*/ 	.word	0x00000000
        /*0060*/ 	.short	0x0000
        /*0062*/ 	.short	0x0000
        /*0064*/ 	.byte	0x00, 0xf5, 0x21, 0x00


	//----- nvinfo : EIATTR_SPARSE_MMA_MASK
	.align		4
.L_49:
        /*0068*/ 	.byte	0x03, 0x50
        /*006a*/ 	.short	0x0000


	//----- nvinfo : EIATTR_MAXREG_COUNT
	.align		4
        /*006c*/ 	.byte	0x03, 0x1b
        /*006e*/ 	.short	0x00ff


	//----- nvinfo : EIATTR_NUM_BARRIERS
	.align		4
        /*0070*/ 	.byte	0x02, 0x4c
        /*0072*/ 	.byte	0x01
	.zero		1


	//----- nvinfo : EIATTR_MERCURY_ISA_VERSION
	.align		4
        /*0074*/ 	.byte	0x03, 0x5f
        /*0076*/ 	.short	0x0101


	//----- nvinfo : EIATTR_UNUSED_LOAD_BYTE_OFFSET
	.align		4
        /*0078*/ 	.byte	0x04, 0x44
        /*007a*/ 	.short	(.L_51 - .L_50)


	//   ....[0]....
.L_50:
        /*007c*/ 	.word	0x00000750
        /*0080*/ 	.word	0x0000fff0


	//   ....[1]....
        /*0084*/ 	.word	0x00000780
        /*0088*/ 	.word	0x0000fff0


	//   ....[2]....
        /*008c*/ 	.word	0x000009f0
        /*0090*/ 	.word	0x00000fff


	//   ....[3]....
        /*0094*/ 	.word	0x00000a00
        /*0098*/ 	.word	0x00000fff


	//   ....[4]....
        /*009c*/ 	.word	0x00000c30
        /*00a0*/ 	.word	0x0000fff0


	//   ....[5]....
        /*00a4*/ 	.word	0x00000c60
        /*00a8*/ 	.word	0x0000fff0


	//   ....[6]....
        /*00ac*/ 	.word	0x00000ed0
        /*00b0*/ 	.word	0x00000fff


	//   ....[7]....
        /*00b4*/ 	.word	0x00000ef0
        /*00b8*/ 	.word	0x00000fff


	//   ....[8]....
        /*00bc*/ 	.word	0x00001110
        /*00c0*/ 	.word	0x0000fff0


	//   ....[9]....
        /*00c4*/ 	.word	0x00001140
        /*00c8*/ 	.word	0x0000fff0


	//   ....[10]....
        /*00cc*/ 	.word	0x000013b0
        /*00d0*/ 	.word	0x00000fff


	//   ....[11]....
        /*00d4*/ 	.word	0x000013d0
        /*00d8*/ 	.word	0x00000fff


	//   ....[12]....
        /*00dc*/ 	.word	0x000015f0
        /*00e0*/ 	.word	0x0000fff0


	//   ....[13]....
        /*00e4*/ 	.word	0x00001620
        /*00e8*/ 	.word	0x0000fff0


	//   ....[14]....
        /*00ec*/ 	.word	0x00001860
        /*00f0*/ 	.word	0x00000fff


	//   ....[15]....
        /*00f4*/ 	.word	0x000018c0
        /*00f8*/ 	.word	0x00000fff


	//----- nvinfo : EIATTR_VRC_CTA_INIT_COUNT
	.align		4
.L_51:
        /*00fc*/ 	.byte	0x02, 0x4a
	.zero		1
	.zero		1


	//----- nvinfo : EIATTR_EXIT_INSTR_OFFSETS
	.align		4
        /*0100*/ 	.byte	0x04, 0x1c
        /*0102*/ 	.short	(.L_53 - .L_52)


	//   ....[0]....
.L_52:
        /*0104*/ 	.word	0x00001d20


	//   ....[1]....
        /*0108*/ 	.word	0x00001d40


	//----- nvinfo : EIATTR_CRS_STACK_SIZE
	.align		4
.L_53:
        /*010c*/ 	.byte	0x04, 0x1e
        /*010e*/ 	.short	(.L_55 - .L_54)
.L_54:
        /*0110*/ 	.word	0x00000000


	//----- nvinfo : EIATTR_CBANK_PARAM_SIZE
	.align		4
.L_55:
        /*0114*/ 	.byte	0x03, 0x19
        /*0116*/ 	.short	0x0024


	//----- nvinfo : EIATTR_PARAM_CBANK
	.align		4
        /*0118*/ 	.byte	0x04, 0x0a
        /*011a*/ 	.short	(.L_57 - .L_56)
	.align		4
.L_56:
        /*011c*/ 	.word	index@(.nv.constant0._Z14threadTileGemmILi64ELi64ELi16ELi4ELi4EEvPKfS1_Pfiii)
        /*0120*/ 	.short	0x0380
        /*0122*/ 	.short	0x0024


	//----- nvinfo : EIATTR_SW_WAR
	.align		4
.L_57:
        /*0124*/ 	.byte	0x04, 0x36
        /*0126*/ 	.short	(.L_59 - .L_58)
.L_58:
        /*0128*/ 	.word	0x00000008
.L_59:


//--------------------- .nv.callgraph             --------------------------
	.section	.nv.callgraph,"",@"SHT_CUDA_CALLGRAPH"
	.align	4
	.sectionentsize	8
	.align		4
        /*0000*/ 	.word	0x00000000
	.align		4
        /*0004*/ 	.word	0xffffffff
	.align		4
        /*0008*/ 	.word	0x00000000
	.align		4
        /*000c*/ 	.word	0xfffffffe
	.align		4
        /*0010*/ 	.word	0x00000000
	.align		4
        /*0014*/ 	.word	0xfffffffd
	.align		4
        /*0018*/ 	.word	0x00000000
	.align		4
        /*001c*/ 	.word	0xfffffffc


//--------------------- .text._Z17threadTile8x8GemmILi128ELi128ELi8EEvPKfS1_Pfiii --------------------------
	.section	.text._Z17threadTile8x8GemmILi128ELi128ELi8EEvPKfS1_Pfiii,"ax",@progbits
	.align	128
        .global         _Z17threadTile8x8GemmILi128ELi128ELi8EEvPKfS1_Pfiii
        .type           _Z17threadTile8x8GemmILi128ELi128ELi8EEvPKfS1_Pfiii,@function
        .size           _Z17threadTile8x8GemmILi128ELi128ELi8EEvPKfS1_Pfiii,(.L_x_16 - _Z17threadTile8x8GemmILi128ELi128ELi8EEvPKfS1_Pfiii)
        .other          _Z17threadTile8x8GemmILi128ELi128ELi8EEvPKfS1_Pfiii,@"STO_CUDA_ENTRY STV_DEFAULT"
_Z17threadTile8x8GemmILi128ELi128ELi8EEvPKfS1_Pfiii:
.text._Z17threadTile8x8GemmILi128ELi128ELi8EEvPKfS1_Pfiii:
[----:B------:R-:W-:Y:S01]  /*0000*/  LDC R1, c[0x0][0x37c] ;  /* 0x0000df00ff017b82 */ /* 0x000fe20000000800 */
[----:B------:R-:W0:Y:S01]  /*0010*/  LDCU UR4, c[0x0][0x3a0] ;  /* 0x00007400ff0477ac */ /* 0x000e220008000800 */
[----:B------:R-:W-:Y:S01]  /*0020*/  HFMA2 R87, -RZ, RZ, 0, 0 ;  /* 0x00000000ff577431 */ /* 0x000fe200000001ff */
[----:B------:R-:W-:Y:S01]  /*0030*/  CS2R R66, SRZ ;  /* 0x0000000000427805 */ /* 0x000fe2000001ff00 */
        /* <DEDUP_REMOVED lines=15> */
[----:B0-----:R-:W-:Y:S01]  /*0130*/  UISETP.GE.AND UP0, UPT, UR4, 0x1, UPT ;  /* 0x000000010400788c */ /* 0x001fe2000bf06270 */
[----:B------:R-:W-:Y:S01]  /*0140*/  HFMA2 R2, -RZ, RZ, 0, 0 ;  /* 0x00000000ff027431 */ /* 0x000fe200000001ff */
[----:B------:R-:W-:-:S02]  /*0150*/  CS2R R56, SRZ ;  /* 0x0000000000387805 */ /* 0x000fc4000001ff00 */
[----:B------:R-:W-:Y:S02]  /*0160*/  CS2R R58, SRZ ;  /* 0x00000000003a7805 */ /* 0x000fe4000001ff00 */
[----:B------:R-:W-:Y:S02]  /*0170*/  CS2R R54, SRZ ;  /* 0x0000000000367805 */ /* 0x000fe4000001ff00 */
[----:B------:R-:W-:Y:S02]  /*0180*/  CS2R R80, SRZ ;  /* 0x0000000000507805 */ /* 0x000fe4000001ff00 */
[----:B------:R-:W-:Y:S02]  /*0190*/  CS2R R82, SRZ ;  /* 0x0000000000527805 */ /* 0x000fe4000001ff00 */
[----:B------:R-:W-:Y:S02]  /*01a0*/  MOV R84, RZ ;  /* 0x000000ff00547202 */ /* 0x000fe40000000f00 */
[----:B------:R-:W-:-:S02]  /*01b0*/  CS2R R44, SRZ ;  /* 0x00000000002c7805 */ /* 0x000fc4000001ff00 */
[----:B------:R-:W-:Y:S02]  /*01c0*/  CS2R R4, SRZ ;  /* 0x0000000000047805 */ /* 0x000fe4000001ff00 */
[----:B------:R-:W-:Y:S02]  /*01d0*/  MOV R109, RZ ;  /* 0x000000ff006d7202 */ /* 0x000fe40000000f00 */
[----:B------:R-:W-:Y:S02]  /*01e0*/  CS2R R48, SRZ ;  /* 0x0000000000307805 */ /* 0x000fe4000001ff00 */
[----:B------:R-:W-:Y:S02]  /*01f0*/  MOV R101, RZ ;  /* 0x000000ff00657202 */ /* 0x000fe40000000f00 */
[----:B------:R-:W-:Y:S02]  /*0200*/  CS2R R42, SRZ ;  /* 0x00000000002a7805 */ /* 0x000fe4000001ff00 */
[----:B------:R-:W-:-:S02]  /*0210*/  MOV R97, RZ ;  /* 0x000000ff00617202 */ /* 0x000fc40000000f00 */
[----:B------:R-:W-:Y:S02]  /*0220*/  CS2R R40, SRZ ;  /* 0x0000000000287805 */ /* 0x000fe4000001ff00 */
[----:B------:R-:W-:Y:S02]  /*0230*/  CS2R R6, SRZ ;  /* 0x0000000000067805 */ /* 0x000fe4000001ff00 */
[----:B------:R-:W-:Y:S02]  /*0240*/  MOV R15, RZ ;  /* 0x000000ff000f7202 */ /* 0x000fe40000000f00 */
[----:B------:R-:W-:Y:S02]  /*0250*/  CS2R R90, SRZ ;  /* 0x00000000005a7805 */ /* 0x000fe4000001ff00 */
[----:B------:R-:W-:Y:S02]  /*0260*/  MOV R19, RZ ;  /* 0x000000ff00137202 */ /* 0x000fe40000000f00 */
[----:B------:R-:W-:-:S02]  /*0270*/  CS2R R74, SRZ ;  /* 0x00000000004a7805 */ /* 0x000fc4000001ff00 */
[----:B------:R-:W-:Y:S02]  /*0280*/  MOV R47, RZ ;  /* 0x000000ff002f7202 */ /* 0x000fe40000000f00 */
[----:B------:R-:W-:Y:S02]  /*0290*/  CS2R R38, SRZ ;  /* 0x0000000000267805 */ /* 0x000fe4000001ff00 */
[----:B------:R-:W-:Y:S01]  /*02a0*/  MOV R71, RZ ;  /* 0x000000ff00477202 */ /* 0x000fe20000000f00 */
[----:B------:R-:W0:Y:S01]  /*02b0*/  LDCU.64 UR8, c[0x0][0x358] ;  /* 0x00006b00ff0877ac */ /* 0x000e220008000a00 */
[----:B------:R-:W-:Y:S02]  /*02c0*/  MOV R78, RZ ;  /* 0x000000ff004e7202 */ /* 0x000fe40000000f00 */
[----:B------:R-:W-:Y:S01]  /*02d0*/  MOV R76, RZ ;  /* 0x000000ff004c7202 */ /* 0x000fe20000000f00 */
[----:B------:R-:W-:Y:S06]  /*02e0*/  BRA.U !UP0, `(.L_x_0) ;  /* 0x0000002908287547 */ /* 0x000fec000b800000 */
[----:B------:R-:W1:Y:S01]  /*02f0*/  S2R R11, SR_TID.Y ;  /* 0x00000000000b7919 */ /* 0x000e620000002200 */
[----:B------:R-:W2:Y:S01]  /*0300*/  S2UR UR5, SR_CgaCtaId ;  /* 0x00000000000579c3 */ /* 0x000ea20000008800 */
[----:B------:R-:W-:Y:S01]  /*0310*/  UMOV UR4, 0x400 ;  /* 0x0000040000047882 */ /* 0x000fe20000000000 */
[----:B------:R-:W-:Y:S01]  /*0320*/  MOV R66, RZ ;  /* 0x000000ff00427202 */ /* 0x000fe20000000f00 */
[----:B------:R-:W1:Y:S01]  /*0330*/  S2R R8, SR_TID.X ;  /* 0x0000000000087919 */ /* 0x000e620000002100 */
[----:B------:R-:W3:Y:S01]  /*0340*/  S2R R10, SR_CTAID.Y ;  /* 0x00000000000a7919 */ /* 0x000ee20000002600 */
[----:B--2---:R-:W-:Y:S01]  /*0350*/  ULEA UR4, UR5, UR4, 0x18 ;  /* 0x0000000405047291 */ /* 0x004fe2000f8ec0ff */
[----:B-1----:R-:W-:-:S04]  /*0360*/  LEA R11, R11, R8, 0x4 ;  /* 0x000000080b0b7211 */ /* 0x002fc800078e20ff */
[----:B------:R-:W-:Y:S02]  /*0370*/  SHF.L.U32 R9, R11, 0x2, RZ ;  /* 0x000000020b097819 */ /* 0x000fe400000006ff */
[----:B------:R-:W-:Y:S02]  /*0380*/  SHF.R.U32.HI R12, RZ, 0x7, R11 ;  /* 0x00000007ff0c7819 */ /* 0x000fe4000001160b */
[----:B------:R-:W-:Y:S02]  /*0390*/  LOP3.LUT R9, R9, 0x1fc, RZ, 0xe2, !PT ;  /* 0x000001fc09097812 */ /* 0x000fe400078ee2ff */
[----:B------:R-:W-:-:S03]  /*03a0*/  LOP3.LUT R3, R11, 0xffff, RZ, 0xc0, !PT ;  /* 0x0000ffff0b037812 */ /* 0x000fc600078ec0ff */
[----:B------:R-:W-:Y:S01]  /*03b0*/  IMAD R9, R12, 0x204, R9 ;  /* 0x000002040c097824 */ /* 0x000fe200078e0209 */
[----:B------:R-:W-:-:S04]  /*03c0*/  LOP3.LUT R3, R3, 0x7f, RZ, 0xc0, !PT ;  /* 0x0000007f03037812 */ /* 0x000fc800078ec0ff */
[----:B---3--:R-:W-:Y:S02]  /*03d0*/  LEA R13, R10, R3, 0x7 ;  /* 0x000000030a0d7211 */ /* 0x008fe400078e38ff */
[----:B------:R-:W-:Y:S01]  /*03e0*/  IADD3 R10, PT, PT, R9, UR4, RZ ;  /* 0x00000004090a7c10 */ /* 0x000fe2000fffe0ff */
[----:B------:R-:W-:-:S06]  /*03f0*/  UMOV UR4, URZ ;  /* 0x000000ff00047c82 */ /* 0x000fcc0008000000 */
.L_x_6:
[----:B------:R-:W-:Y:S01]  /*0400*/  ISETP.GT.U32.AND P0, PT, R11, 0x3ff, PT ;  /* 0x000003ff0b00780c */ /* 0x000fe20003f04070 */
[----:B------:R-:W1:Y:S01]  /*0410*/  LDCU UR10, c[0x0][0x3a0] ;  /* 0x00007400ff0a77ac */ /* 0x000e620008000800 */
[----:B------:R-:W-:Y:S01]  /*0420*/  BSSY.RECONVERGENT B0, `(.L_x_1) ;  /* 0x000003b000007945 */ /* 0x000fe20003800200 */
[----:B------:R-:W2:Y:S01]  /*0430*/  LDCU UR11, c[0x0][0x3a0] ;  /* 0x00007400ff0b77ac */ /* 0x000ea20008000800 */
[----:B------:R-:W3:Y:S01]  /*0440*/  LDCU UR5, c[0x0][0x398] ;  /* 0x00007300ff0577ac */ /* 0x000ee20008000800 */
[----:B------:R-:W4:Y:S08]  /*0450*/  LDCU UR6, c[0x0][0x39c] ;  /* 0x00007380ff0677ac */ /* 0x000f300008000800 */
[----:B------:R-:W-:Y:S05]  /*0460*/  @P0 BRA `(.L_x_2) ;  /* 0x0000000000d80947 */ /* 0x000fea0003800000 */
[----:B------:R-:W0:Y:S01]  /*0470*/  S2R R21, SR_CTAID.Y ;  /* 0x0000000000157919 */ /* 0x000e220000002600 */
[----:B------:R-:W5:Y:S01]  /*0480*/  LDCU UR7, c[0x0][0x3a0] ;  /* 0x00007400ff0777ac */ /* 0x000f620008000800 */
[----:B------:R-:W-:Y:S01]  /*0490*/  IADD3 R14, PT, PT, R12, UR4, RZ ;  /* 0x000000040c0e7c10 */ /* 0x000fe2000fffe0ff */
[----:B------:R-:W-:Y:S01]  /*04a0*/  BSSY.RECONVERGENT B1, `(.L_x_3) ;  /* 0x0000014000017945 */ /* 0x000fe20003800200 */
[----:B------:R-:W-:Y:S02]  /*04b0*/  MOV R16, R11 ;  /* 0x0000000b00107202 */ /* 0x000fe40000000f00 */
[----:B------:R-:W-:Y:S01]  /*04c0*/  MOV R11, R10 ;  /* 0x0000000a000b7202 */ /* 0x000fe20000000f00 */
[----:B-----5:R-:W-:-:S07]  /*04d0*/  IMAD R3, R13, UR7, R14 ;  /* 0x000000070d037c24 */ /* 0x020fce000f8e020e */
.L_x_4:
[----:B------:R-:W-:Y:S01]  /*04e0*/  LOP3.LUT R8, R16, 0x7f, RZ, 0xc0, !PT ;  /* 0x0000007f10087812 */ /* 0x000fe200078ec0ff */
[----:B------:R-:W-:-:S03]  /*04f0*/  HFMA2 R18, -RZ, RZ, 0, 0 ;  /* 0x00000000ff127431 */ /* 0x000fc600000001ff */
[----:B0-----:R-:W-:-:S04]  /*0500*/  LEA R8, R21, R8, 0x7 ;  /* 0x0000000815087211 */ /* 0x001fc800078e38ff */
[----:B---3--:R-:W-:-:S04]  /*0510*/  ISETP.GE.AND P0, PT, R8, UR5, PT ;  /* 0x0000000508007c0c */ /* 0x008fc8000bf06270 */
[----:B-1----:R-:W-:-:S13]  /*0520*/  ISETP.GE.OR P0, PT, R14, UR10, P0 ;  /* 0x0000000a0e007c0c */ /* 0x002fda0008706670 */
[----:B------:R-:W0:Y:S02]  /*0530*/  @!P0 LDC.64 R8, c[0x0][0x380] ;  /* 0x0000e000ff088b82 */ /* 0x000e240000000a00 */
[----:B0-----:R-:W-:-:S05]  /*0540*/  @!P0 IMAD.WIDE.U32 R8, R3, 0x4, R8 ;  /* 0x0000000403088825 */ /* 0x001fca00078e0008 */
[----:B------:R-:W3:Y:S01]  /*0550*/  @!P0 LDG.E R18, desc[UR8][R8.64] ;  /* 0x0000000808128981 */ /* 0x000ee2000c1e1900 */
[C---:B------:R-:W-:Y:S02]  /*0560*/  ISETP.GE.U32.AND P0, PT, R16.reuse, 0x300, PT ;  /* 0x000003001000780c */ /* 0x040fe40003f06070 */
[----:B------:R-:W-:Y:S02]  /*0570*/  IADD3 R17, PT, PT, R16, 0x100, RZ ;  /* 0x0000010010117810 */ /* 0x000fe40007ffe0ff */
[----:B------:R-:W-:Y:S02]  /*0580*/  IADD3 R14, PT, PT, R14, 0x2, RZ ;  /* 0x000000020e0e7810 */ /* 0x000fe40007ffe0ff */
[----:B------:R-:W-:Y:S02]  /*0590*/  MOV R16, R17 ;  /* 0x0000001100107202 */ /* 0x000fe40000000f00 */
[----:B------:R-:W-:Y:S01]  /*05a0*/  IADD3 R3, PT, PT, R3, 0x2, RZ ;  /* 0x0000000203037810 */ /* 0x000fe20007ffe0ff */
[----:B---3--:R0:W-:Y:S02]  /*05b0*/  STS [R11], R18 ;  /* 0x000000120b007388 */ /* 0x0081e40000000800 */
[----:B0-----:R-:W-:-:S02]  /*05c0*/  IADD3 R11, PT, PT, R11, 0x408, RZ ;  /* 0x000004080b0b7810 */ /* 0x001fc40007ffe0ff */
[----:B------:R-:W-:Y:S05]  /*05d0*/  @!P0 BRA `(.L_x_4) ;  /* 0xfffffffc00c08947 */ /* 0x000fea000383ffff */
[----:B--2-4-:R-:W-:Y:S05]  /*05e0*/  BSYNC.RECONVERGENT B1 ;  /* 0x0000000000017941 */ /* 0x014fea0003800200 */
.L_x_3:
[----:B------:R-:W0:Y:S01]  /*05f0*/  S2R R11, SR_TID.Y ;  /* 0x00000000000b7919 */ /* 0x000e220000002200 */
[----:B------:R-:W1:Y:S01]  /*0600*/  S2UR UR7, SR_CTAID.X ;  /* 0x00000000000779c3 */ /* 0x000e620000002500 */
[----:B------:R-:W-:Y:S01]  /*0610*/  MOV R3, 0x400 ;  /* 0x0000040000037802 */ /* 0x000fe20000000f00 */
[----:B------:R-:W0:Y:S03]  /*0620*/  S2R R8, SR_TID.X ;  /* 0x0000000000087919 */ /* 0x000e260000002100 */
[----:B------:R-:W-:Y:S01]  /*0630*/  IADD3 R3, PT, PT, R3, 0x1020, RZ ;  /* 0x0000102003037810 */ /* 0x000fe20007ffe0ff */
[----:B------:R-:W2:Y:S01]  /*0640*/  S2R R16, SR_CgaCtaId ;  /* 0x0000000000107919 */ /* 0x000ea20000008800 */
[----:B-1----:R-:W-:Y:S02]  /*0650*/  MOV R21, UR7 ;  /* 0x0000000700157c02 */ /* 0x002fe40008000f00 */
[----:B0-----:R-:W-:-:S02]  /*0660*/  LEA R11, R11, R8, 0x4 ;  /* 0x000000080b0b7211 */ /* 0x001fc400078e20ff */
[----:B--2---:R-:W-:Y:S02]  /*0670*/  LEA R16, R16, R3, 0x18 ;  /* 0x0000000310107211 */ /* 0x004fe400078ec0ff */
[----:B------:R-:W-:-:S07]  /*0680*/  MOV R3, R11 ;  /* 0x0000000b00037202 */ /* 0x000fce0000000f00 */
.L_x_5:
[----:B------:R-:W-:Y:S02]  /*0690*/  LOP3.LUT R8, R3, 0x7f, RZ, 0xc0, !PT ;  /* 0x0000007f03087812 */ /* 0x000fe400078ec0ff */
[----:B------:R-:W-:Y:S02]  /*06a0*/  SHF.R.U32.HI R23, RZ, 0x7, R3 ;  /* 0x00000007ff177819 */ /* 0x000fe40000011603 */
[----:B-1----:R-:W-:Y:S02]  /*06b0*/  LEA R14, R21, R8, 0x7 ;  /* 0x00000008150e7211 */ /* 0x002fe400078e38ff */
[----:B------:R-:W-:Y:S02]  /*06c0*/  IADD3 R17, PT, PT, R23, UR4, RZ ;  /* 0x0000000417117c10 */ /* 0x000fe4000fffe0ff */
[----:B------:R-:W-:-:S04]  /*06d0*/  ISETP.GE.AND P0, PT, R14, UR6, PT ;  /* 0x000000060e007c0c */ /* 0x000fc8000bf06270 */
[----:B------:R-:W-:-:S13]  /*06e0*/  ISETP.GE.OR P0, PT, R17, UR11, P0 ;  /* 0x0000000b11007c0c */ /* 0x000fda0008706670 */
[----:B------:R-:W0:Y:S01]  /*06f0*/  @!P0 LDC.64 R8, c[0x0][0x388] ;  /* 0x0000e200ff088b82 */ /* 0x000e220000000a00 */
[----:B------:R-:W-:Y:S02]  /*0700*/  @!P0 IMAD R17, R17, UR6, R14 ;  /* 0x0000000611118c24 */ /* 0x000fe4000f8e020e */
[----:B------:R-:W-:Y:S02]  /*0710*/  HFMA2 R14, -RZ, RZ, 0, 0 ;  /* 0x00000000ff0e7431 */ /* 0x000fe400000001ff */
[----:B0-----:R-:W-:-:S05]  /*0720*/  @!P0 IMAD.WIDE R8, R17, 0x4, R8 ;  /* 0x0000000411088825 */ /* 0x001fca00078e0208 */
[----:B------:R-:W2:Y:S01]  /*0730*/  @!P0 LDG.E R14, desc[UR8][R8.64] ;  /* 0x00000008080e8981 */ /* 0x000ea2000c1e1900 */
[----:B------:R-:W-:Y:S01]  /*0740*/  SHF.L.U32 R18, R3, 0x2, RZ ;  /* 0x0000000203127819 */ /* 0x000fe200000006ff */
[----:B------:R-:W-:Y:S01]  /*0750*/  IMAD R17, R23, 0x204, R16 ;  /* 0x0000020417117824 */ /* 0x000fe200078e0210 */
[----:B------:R-:W0:Y:S02]  /*0760*/  @!P0 S2R R21, SR_CTAID.X ;  /* 0x0000000000158919 */ /* 0x000e240000002500 */
[----:B------:R-:W-:Y:S02]  /*0770*/  LOP3.LUT R18, R18, 0x1fc, RZ, 0xc0, !PT ;  /* 0x000001fc12127812 */ /* 0x000fe400078ec0ff */
[----:B------:R-:W-:Y:S02]  /*0780*/  ISETP.GE.U32.AND P0, PT, R3, 0x300, PT ;  /* 0x000003000300780c */ /* 0x000fe40003f06070 */
[----:B------:R-:W-:Y:S02]  /*0790*/  IADD3 R17, PT, PT, R17, R18, RZ ;  /* 0x0000001211117210 */ /* 0x000fe40007ffe0ff */
[----:B------:R-:W-:-:S03]  /*07a0*/  IADD3 R3, PT, PT, R3, 0x100, RZ ;  /* 0x0000010003037810 */ /* 0x000fc60007ffe0ff */
[----:B--2---:R1:W-:Y:S06]  /*07b0*/  STS [R17], R14 ;  /* 0x0000000e11007388 */ /* 0x0043ec0000000800 */
[----:B0-----:R-:W-:Y:S05]  /*07c0*/  @!P0 BRA `(.L_x_5) ;  /* 0xfffffffc00b08947 */ /* 0x001fea000383ffff */
.L_x_2:
[----:B01234-:R-:W-:Y:S05]  /*07d0*/  BSYNC.RECONVERGENT B0 ;  /* 0x0000000000007941 */ /* 0x01ffea0003800200 */
.L_x_1:
[----:B------:R-:W0:Y:S01]  /*07e0*/  S2R R9, SR_TID.Y ;  /* 0x0000000000097919 */ /* 0x000e220000002200 */
[----:B------:R-:W1:Y:S01]  /*07f0*/  S2UR UR6, SR_CgaCtaId ;  /* 0x00000000000679c3 */ /* 0x000e620000008800 */
[----:B------:R-:W-:Y:S01]  /*0800*/  UMOV UR5, 0x400 ;  /* 0x0000040000057882 */ /* 0x000fe20000000000 */
[----:B------:R-:W-:Y:S01]  /*0810*/  UIADD3 UR4, UPT, UPT, UR4, 0x8, URZ ;  /* 0x0000000804047890 */ /* 0x000fe2000fffe0ff */
[----:B------:R-:W2:Y:S01]  /*0820*/  S2R R14, SR_TID.X ;  /* 0x00000000000e7919 */ /* 0x000ea20000002100 */
[----:B------:R-:W-:-:S04]  /*0830*/  UIADD3 UR7, UPT, UPT, UR5, 0x1020, URZ ;  /* 0x0000102005077890 */ /* 0x000fc8000fffe0ff */
[----:B------:R-:W-:Y:S01]  /*0840*/  BAR.SYNC.DEFER_BLOCKING 0x0 ;  /* 0x0000000000007b1d */ /* 0x000fe20000010000 */
[----:B-1----:R-:W-:Y:S02]  /*0850*/  ULEA UR5, UR6, UR5, 0x18 ;  /* 0x0000000506057291 */ /* 0x002fe4000f8ec0ff */
[----:B------:R-:W-:-:S04]  /*0860*/  ULEA UR7, UR6, UR7, 0x18 ;  /* 0x0000000706077291 */ /* 0x000fc8000f8ec0ff */
[----:B0-----:R-:W-:Y:S02]  /*0870*/  LEA R9, R9, UR5, 0x5 ;  /* 0x0000000509097c11 */ /* 0x001fe4000f8e28ff */
[----:B--2---:R-:W-:-:S03]  /*0880*/  LEA R14, R14, UR7, 0x5 ;  /* 0x000000070e0e7c11 */ /* 0x004fc6000f8e28ff */
[----:B------:R-:W-:Y:S01]  /*0890*/  LDS.128 R24, [R9+0x10] ;  /* 0x0000100009187984 */ /* 0x000fe20000000c00 */
[----:B------:R-:W0:Y:S03]  /*08a0*/  LDCU UR5, c[0x0][0x3a0] ;  /* 0x00007400ff0577ac */ /* 0x000e260008000800 */
[----:B------:R-:W1:Y:S04]  /*08b0*/  LDS.128 R32, [R14] ;  /* 0x000000000e207984 */ /* 0x000e680000000c00 */
[----:B------:R-:W2:Y:S04]  /*08c0*/  LDS.128 R20, [R9] ;  /* 0x0000000009147984 */ /* 0x000ea80000000c00 */
[----:B------:R-:W3:Y:S01]  /*08d0*/  LDS.128 R28, [R14+0x10] ;  /* 0x000010000e1c7984 */ /* 0x000ee20000000c00 */
[----:B0-----:R-:W-:Y:S01]  /*08e0*/  UISETP.GE.AND UP0, UPT, UR4, UR5, UPT ;  /* 0x000000050400728c */ /* 0x001fe2000bf06270 */
[C---:B-1----:R-:W-:Y:S01]  /*08f0*/  FFMA R37, R25.reuse, R33, R64 ;  /* 0x0000002119257223 */ /* 0x042fe20000000040 */
[----:B------:R-:W-:Y:S01]  /*0900*/  FFMA R72, R24, R32, R87 ;  /* 0x0000002018487223 */ /* 0x000fe20000000057 */
[C---:B------:R-:W-:Y:S01]  /*0910*/  FFMA R86, R32.reuse, R26, R47 ;  /* 0x0000001a20567223 */ /* 0x040fe2000000002f */
[----:B------:R-:W-:Y:S01]  /*0920*/  FFMA R87, R25, R35, R88 ;  /* 0x0000002319577223 */ /* 0x000fe20000000058 */
[C---:B--2---:R-:W-:Y:S01]  /*0930*/  FFMA R62, R32.reuse, R21, R41 ;  /* 0x00000015203e7223 */ /* 0x044fe20000000029 */
[----:B------:R-:W-:Y:S01]  /*0940*/  FFMA R69, R32, R23, R50 ;  /* 0x0000001720457223 */ /* 0x000fe20000000032 */
[----:B------:R-:W-:Y:S01]  /*0950*/  FFMA R64, R20, R34, R7 ;  /* 0x0000002214407223 */ /* 0x000fe20000000007 */
[----:B------:R-:W-:Y:S01]  /*0960*/  FFMA R50, R32, R27, R74 ;  /* 0x0000001b20327223 */ /* 0x000fe2000000004a */
[-C--:B------:R-:W-:Y:S01]  /*0970*/  FFMA R73, R21, R33.reuse, R6 ;  /* 0x0000002115497223 */ /* 0x080fe20000000006 */
[----:B------:R-:W-:Y:S01]  /*0980*/  FFMA R41, R23, R33, R80 ;  /* 0x0000002117297223 */ /* 0x000fe20000000050 */
[----:B------:R-:W-:Y:S01]  /*0990*/  FFMA R7, R26, R35, R89 ;  /* 0x000000231a077223 */ /* 0x000fe20000000059 */
[----:B------:R-:W-:Y:S01]  /*09a0*/  FFMA R46, R20, R32, R75 ;  /* 0x00000020142e7223 */ /* 0x000fe2000000004b */
[----:B------:R-:W-:Y:S01]  /*09b0*/  FFMA R70, R32, R25, R52 ;  /* 0x0000001920467223 */ /* 0x000fe20000000034 */
[-C--:B------:R-:W-:Y:S01]  /*09c0*/  FFMA R74, R24, R33.reuse, R83 ;  /* 0x00000021184a7223 */ /* 0x080fe20000000053 */
[-C--:B------:R-:W-:Y:S01]  /*09d0*/  FFMA R6, R26, R33.reuse, R105 ;  /* 0x000000211a067223 */ /* 0x080fe20000000069 */
[----:B------:R-:W-:Y:S01]  /*09e0*/  FFMA R47, R27, R33, R78 ;  /* 0x000000211b2f7223 */ /* 0x000fe2000000004e */
[-C--:B------:R-:W-:Y:S01]  /*09f0*/  FFMA R80, R21, R34.reuse, R48 ;  /* 0x0000002215507223 */ /* 0x080fe20000000030 */
[-C--:B------:R-:W-:Y:S01]  /*0a00*/  FFMA R104, R24, R34.reuse, R81 ;  /* 0x0000002218687223 */ /* 0x080fe20000000051 */
[----:B------:R-:W-:Y:S01]  /*0a10*/  FFMA R98, R26, R34, R71 ;  /* 0x000000221a627223 */ /* 0x000fe20000000047 */
[----:B------:R-:W-:Y:S01]  /*0a20*/  FFMA R3, R27, R35, R90 ;  /* 0x000000231b037223 */ /* 0x000fe2000000005a */
[----:B---3--:R-:W-:Y:S01]  /*0a30*/  FFMA R89, R20, R31, R4 ;  /* 0x0000001f14597223 */ /* 0x008fe20000000004 */
[----:B------:R-:W-:Y:S01]  /*0a40*/  FFMA R88, R28, R21, R93 ;  /* 0x000000151c587223 */ /* 0x000fe2000000005d */
[----:B------:R-:W-:Y:S01]  /*0a50*/  FFMA R79, R21, R29, R40 ;  /* 0x0000001d154f7223 */ /* 0x000fe20000000028 */
[----:B------:R-:W-:Y:S01]  /*0a60*/  FFMA R8, R32, R22, R99 ;  /* 0x0000001620087223 */ /* 0x000fe20000000063 */
[-C--:B------:R-:W-:Y:S01]  /*0a70*/  FFMA R95, R20, R33.reuse, R95 ;  /* 0x00000021145f7223 */ /* 0x080fe2000000005f */
[C---:B------:R-:W-:Y:S01]  /*0a80*/  FFMA R52, R22.reuse, R33, R43 ;  /* 0x0000002116347223 */ /* 0x040fe2000000002b */
[-C--:B------:R-:W-:Y:S01]  /*0a90*/  FFMA R78, R22, R34.reuse, R101 ;  /* 0x00000022164e7223 */ /* 0x080fe20000000065 */
[----:B------:R-:W-:Y:S01]  /*0aa0*/  FFMA R106, R23, R34, R82 ;  /* 0x00000022176a7223 */ /* 0x000fe20000000052 */
[-C--:B------:R-:W-:Y:S01]  /*0ab0*/  FFMA R91, R20, R35.reuse, R91 ;  /* 0x00000023145b7223 */ /* 0x080fe2000000005b */
[-C--:B------:R-:W-:Y:S01]  /*0ac0*/  FFMA R77, R21, R35.reuse, R36 ;  /* 0x00000023154d7223 */ /* 0x080fe20000000024 */
[-C--:B------:R-:W-:Y:S01]  /*0ad0*/  FFMA R75, R22, R35.reuse, R103 ;  /* 0x00000023164b7223 */ /* 0x080fe20000000067 */
[----:B------:R-:W-:Y:S01]  /*0ae0*/  FFMA R71, R23, R35, R68 ;  /* 0x0000002317477223 */ /* 0x000fe20000000044 */
[C---:B------:R-:W-:Y:S01]  /*0af0*/  FFMA R48, R20.reuse, R28, R19 ;  /* 0x0000001c14307223 */ /* 0x040fe20000000013 */
[C---:B------:R-:W-:Y:S01]  /*0b00*/  FFMA R85, R20.reuse, R29, R0 ;  /* 0x0000001d14557223 */ /* 0x040fe20000000000 */
[-C--:B------:R-:W-:Y:S01]  /*0b10*/  FFMA R96, R20, R30.reuse, R15 ;  /* 0x0000001e14607223 */ /* 0x080fe2000000000f */
[C---:B------:R-:W-:Y:S01]  /*0b20*/  FFMA R4, R21.reuse, R30, R97 ;  /* 0x0000001e15047223 */ /* 0x040fe20000000061 */
[----:B------:R-:W-:Y:S01]  /*0b30*/  FFMA R83, R21, R31, R44 ;  /* 0x0000001f15537223 */ /* 0x000fe2000000002c */
[----:B------:R-:W-:Y:S01]  /*0b40*/  FFMA R90, R28, R22, R107 ;  /* 0x000000161c5a7223 */ /* 0x000fe2000000006b */
[C---:B------:R-:W-:Y:S01]  /*0b50*/  FFMA R49, R22.reuse, R29, R49 ;  /* 0x0000001d16317223 */ /* 0x040fe20000000031 */
[CC--:B------:R-:W-:Y:S01]  /*0b60*/  FFMA R94, R22.reuse, R30.reuse, R109 ;  /* 0x0000001e165e7223 */ /* 0x0c0fe2000000006d */
[----:B------:R-:W-:Y:S01]  /*0b70*/  FFMA R93, R22, R31, R54 ;  /* 0x0000001f165d7223 */ /* 0x000fe20000000036 */
[----:B------:R-:W-:Y:S01]  /*0b80*/  FFMA R110, R28, R23, R5 ;  /* 0x000000171c6e7223 */ /* 0x000fe20000000005 */
[C---:B------:R-:W-:Y:S01]  /*0b90*/  FFMA R81, R23.reuse, R29, R56 ;  /* 0x0000001d17517223 */ /* 0x040fe20000000038 */
[CC--:B------:R-:W-:Y:S01]  /*0ba0*/  FFMA R40, R23.reuse, R30.reuse, R45 ;  /* 0x0000001e17287223 */ /* 0x0c0fe2000000002d */
[----:B------:R-:W-:Y:S01]  /*0bb0*/  FFMA R105, R23, R31, R84 ;  /* 0x0000001f17697223 */ /* 0x000fe20000000054 */
[C---:B------:R-:W-:Y:S01]  /*0bc0*/  FFMA R43, R24.reuse, R35, R59 ;  /* 0x00000023182b7223 */ /* 0x040fe2000000003b */
[C---:B------:R-:W-:Y:S01]  /*0bd0*/  FFMA R101, R24.reuse, R29, R58 ;  /* 0x0000001d18657223 */ /* 0x040fe2000000003a */
[C---:B------:R-:W-:Y:S01]  /*0be0*/  FFMA R54, R24.reuse, R30, R57 ;  /* 0x0000001e18367223 */ /* 0x040fe20000000039 */
[----:B------:R-:W-:Y:S01]  /*0bf0*/  LDS.128 R16, [R14+0x200] ;  /* 0x000200000e107984 */ /* 0x000fe20000000c00 */
[-C--:B------:R-:W-:Y:S01]  /*0c00*/  FFMA R102, R25, R34.reuse, R102 ;  /* 0x0000002219667223 */ /* 0x080fe20000000066 */
[----:B------:R-:W-:Y:S01]  /*0c10*/  FFMA R2, R27, R34, R2 ;  /* 0x000000221b027223 */ /* 0x000fe20000000002 */
[C---:B------:R-:W-:Y:S01]  /*0c20*/  FFMA R108, R24.reuse, R28, R55 ;  /* 0x0000001c186c7223 */ /* 0x040fe20000000037 */
[----:B------:R-:W0:Y:S01]  /*0c30*/  LDS.128 R20, [R9+0x210] ;  /* 0x0002100009147984 */ /* 0x000e220000000c00 */
[-C--:B------:R-:W-:Y:S01]  /*0c40*/  FFMA R103, R24, R31.reuse, R92 ;  /* 0x0000001f18677223 */ /* 0x080fe2000000005c */
[----:B------:R-:W-:Y:S01]  /*0c50*/  FFMA R24, R28, R26, R61 ;  /* 0x0000001a1c187223 */ /* 0x000fe2000000003d */
[----:B------:R-:W-:Y:S01]  /*0c60*/  FFMA R15, R26, R31, R42 ;  /* 0x0000001f1a0f7223 */ /* 0x000fe2000000002a */
[----:B------:R-:W1:Y:S01]  /*0c70*/  LDS.128 R56, [R14+0x210] ;  /* 0x000210000e387984 */ /* 0x000e620000000c00 */
[----:B------:R-:W-:Y:S01]  /*0c80*/  FFMA R44, R28, R25, R51 ;  /* 0x000000191c2c7223 */ /* 0x000fe20000000033 */
[C---:B------:R-:W-:Y:S01]  /*0c90*/  FFMA R45, R25.reuse, R29, R60 ;  /* 0x0000001d192d7223 */ /* 0x040fe2000000003c */
[CC--:B------:R-:W-:Y:S01]  /*0ca0*/  FFMA R36, R25.reuse, R30.reuse, R53 ;  /* 0x0000001e19247223 */ /* 0x0c0fe20000000035 */
[----:B------:R-:W2:Y:S01]  /*0cb0*/  LDS R82, [R14+0x220] ;  /* 0x000220000e527984 */ /* 0x000ea20000000800 */
[----:B------:R-:W-:Y:S01]  /*0cc0*/  FFMA R25, R25, R31, R66 ;  /* 0x0000001f19197223 */ /* 0x000fe20000000042 */
[C---:B------:R-:W-:Y:S01]  /*0cd0*/  FFMA R5, R26.reuse, R29, R63 ;  /* 0x0000001d1a057223 */ /* 0x040fe2000000003f */
[-C--:B------:R-:W-:Y:S01]  /*0ce0*/  FFMA R0, R26, R30.reuse, R65 ;  /* 0x0000001e1a007223 */ /* 0x080fe20000000041 */
[----:B------:R-:W3:Y:S01]  /*0cf0*/  LDS.128 R32, [R9+0x200] ;  /* 0x0002000009207984 */ /* 0x000ee20000000c00 */
[C---:B------:R-:W-:Y:S01]  /*0d00*/  FFMA R99, R27.reuse, R31, R38 ;  /* 0x0000001f1b637223 */ /* 0x040fe20000000026 */
[C---:B------:R-:W-:Y:S01]  /*0d10*/  FFMA R97, R27.reuse, R29, R76 ;  /* 0x0000001d1b617223 */ /* 0x040fe2000000004c */
[----:B------:R-:W-:Y:S01]  /*0d20*/  FFMA R84, R28, R27, R67 ;  /* 0x0000001b1c547223 */ /* 0x000fe20000000043 */
[----:B------:R-:W-:Y:S01]  /*0d30*/  FFMA R100, R27, R30, R39 ;  /* 0x0000001e1b647223 */ /* 0x000fe20000000027 */
[-C--:B0-----:R-:W-:Y:S01]  /*0d40*/  FFMA R61, R21, R18.reuse, R74 ;  /* 0x00000012153d7223 */ /* 0x081fe2000000004a */
[-C--:B------:R-:W-:Y:S01]  /*0d50*/  FFMA R26, R23, R18.reuse, R6 ;  /* 0x00000012171a7223 */ /* 0x080fe20000000006 */
[C---:B------:R-:W-:Y:S01]  /*0d60*/  FFMA R68, R20.reuse, R18, R41 ;  /* 0x0000001214447223 */ /* 0x040fe20000000029 */
[C---:B------:R-:W-:Y:S01]  /*0d70*/  FFMA R69, R20.reuse, R17, R69 ;  /* 0x0000001114457223 */ /* 0x040fe20000000045 */
[----:B-1----:R-:W-:Y:S01]  /*0d80*/  FFMA R74, R21, R58, R101 ;  /* 0x0000003a154a7223 */ /* 0x002fe20000000065 */
[C---:B------:R-:W-:Y:S01]  /*0d90*/  FFMA R60, R20.reuse, R56, R71 ;  /* 0x00000038143c7223 */ /* 0x040fe20000000047 */
[----:B------:R-:W0:Y:S01]  /*0da0*/  LDS R101, [R9+0x220] ;  /* 0x0002200009657984 */ /* 0x000e220000000800 */
[C---:B------:R-:W-:Y:S01]  /*0db0*/  FFMA R71, R17.reuse, R22, R70 ;  /* 0x0000001611477223 */ /* 0x040fe20000000046 */
[----:B------:R-:W-:Y:S01]  /*0dc0*/  FFMA R38, R20, R58, R81 ;  /* 0x0000003a14267223 */ /* 0x000fe20000000051 */
[----:B------:R-:W-:Y:S01]  /*0dd0*/  FFMA R70, R56, R22, R87 ;  /* 0x0000001638467223 */ /* 0x000fe20000000057 */
[----:B--2---:R-:W-:Y:S01]  /*0de0*/  FFMA R6, R82, R23, R15 ;  /* 0x0000001752067223 */ /* 0x004fe2000000000f */
[----:B------:R-:W-:Y:S01]  /*0df0*/  FFMA R55, R20, R59, R40 ;  /* 0x0000003b14377223 */ /* 0x000fe20000000028 */
[----:B------:R-:W-:Y:S01]  /*0e00*/  FFMA R81, R17, R21, R72 ;  /* 0x0000001511517223 */ /* 0x000fe20000000048 */
[----:B------:R-:W-:Y:S01]  /*0e10*/  FFMA R87, R22, R59, R36 ;  /* 0x0000003b16577223 */ /* 0x000fe20000000024 */
[CC--:B---3--:R-:W-:Y:S01]  /*0e20*/  FFMA R15, R33.reuse, R19.reuse, R64 ;  /* 0x00000013210f7223 */ /* 0x0c8fe20000000040 */
[C---:B------:R-:W-:Y:S01]  /*0e30*/  FFMA R53, R20.reuse, R19, R106 ;  /* 0x0000001314357223 */ /* 0x040fe2000000006a */
[C---:B------:R-:W-:Y:S01]  /*0e40*/  FFMA R65, R20.reuse, R57, R110 ;  /* 0x0000003914417223 */ /* 0x040fe2000000006e */
[----:B------:R-:W-:Y:S01]  /*0e50*/  FFMA R76, R20, R82, R105 ;  /* 0x00000052144c7223 */ /* 0x000fe20000000069 */
[----:B------:R-:W-:Y:S01]  /*0e60*/  FFMA R40, R56, R21, R43 ;  /* 0x0000001538287223 */ /* 0x000fe2000000002b */
[C---:B------:R-:W-:Y:S01]  /*0e70*/  FFMA R72, R22.reuse, R18, R37 ;  /* 0x0000001216487223 */ /* 0x040fe20000000025 */
[C---:B------:R-:W-:Y:S01]  /*0e80*/  FFMA R41, R22.reuse, R19, R102 ;  /* 0x0000001316297223 */ /* 0x040fe20000000066 */
[C---:B------:R-:W-:Y:S01]  /*0e90*/  FFMA R51, R22.reuse, R57, R44 ;  /* 0x0000003916337223 */ /* 0x040fe2000000002c */
[----:B------:R-:W-:Y:S01]  /*0ea0*/  FFMA R66, R22, R58, R45 ;  /* 0x0000003a16427223 */ /* 0x000fe2000000002d */
[C---:B------:R-:W-:Y:S01]  /*0eb0*/  FFMA R36, R82.reuse, R22, R25 ;  /* 0x0000001652247223 */ /* 0x040fe20000000019 */
[----:B------:R-:W-:Y:S01]  /*0ec0*/  FFMA R64, R33, R82, R89 ;  /* 0x0000005221407223 */ /* 0x000fe20000000059 */
[C---:B------:R-:W-:Y:S01]  /*0ed0*/  FFMA R63, R21.reuse, R19, R104 ;  /* 0x00000013153f7223 */ /* 0x040fe20000000068 */
[C---:B------:R-:W-:Y:S01]  /*0ee0*/  FFMA R43, R21.reuse, R57, R108 ;  /* 0x00000039152b7223 */ /* 0x040fe2000000006c */
[----:B------:R-:W-:Y:S01]  /*0ef0*/  FFMA R67, R21, R59, R54 ;  /* 0x0000003b15437223 */ /* 0x000fe20000000036 */
[----:B------:R-:W-:Y:S01]  /*0f00*/  FFMA R42, R82, R21, R103 ;  /* 0x00000015522a7223 */ /* 0x000fe20000000067 */
[----:B------:R-:W-:Y:S01]  /*0f10*/  FFMA R22, R56, R23, R7 ;  /* 0x0000001738167223 */ /* 0x000fe20000000007 */
[----:B------:R-:W-:Y:S01]  /*0f20*/  FFMA R20, R23, R58, R5 ;  /* 0x0000003a17147223 */ /* 0x000fe20000000005 */
[----:B------:R-:W-:Y:S01]  /*0f30*/  FFMA R89, R35, R19, R78 ;  /* 0x0000001323597223 */ /* 0x000fe2000000004e */
[----:B------:R-:W-:Y:S01]  /*0f40*/  FFMA R39, R17, R23, R86 ;  /* 0x0000001711277223 */ /* 0x000fe20000000056 */
[C---:B------:R-:W-:Y:S01]  /*0f50*/  FFMA R21, R23.reuse, R19, R98 ;  /* 0x0000001317157223 */ /* 0x040fe20000000062 */
[C---:B------:R-:W-:Y:S01]  /*0f60*/  FFMA R7, R23.reuse, R57, R24 ;  /* 0x0000003917077223 */ /* 0x040fe20000000018 */
[----:B------:R-:W-:Y:S01]  /*0f70*/  FFMA R5, R23, R59, R0 ;  /* 0x0000003b17057223 */ /* 0x000fe20000000000 */
[C---:B------:R-:W-:Y:S01]  /*0f80*/  FFMA R103, R33.reuse, R17, R46 ;  /* 0x0000001121677223 */ /* 0x040fe2000000002e */
[----:B------:R-:W-:Y:S01]  /*0f90*/  FFMA R37, R33, R57, R48 ;  /* 0x0000003921257223 */ /* 0x000fe20000000030 */
[C---:B------:R-:W-:Y:S01]  /*0fa0*/  FFMA R44, R34.reuse, R18, R73 ;  /* 0x00000012222c7223 */ /* 0x040fe20000000049 */
[----:B------:R-:W-:Y:S01]  /*0fb0*/  FFMA R29, R34, R19, R80 ;  /* 0x00000013221d7223 */ /* 0x000fe20000000050 */
[----:B------:R-:W-:Y:S01]  /*0fc0*/  FFMA R54, R56, R34, R77 ;  /* 0x0000002238367223 */ /* 0x000fe2000000004d */
[----:B------:R-:W-:Y:S01]  /*0fd0*/  FFMA R78, R35, R58, R49 ;  /* 0x0000003a234e7223 */ /* 0x000fe20000000031 */
[C---:B------:R-:W-:Y:S01]  /*0fe0*/  FFMA R0, R33.reuse, R18, R95 ;  /* 0x0000001221007223 */ /* 0x040fe2000000005f */
[C---:B------:R-:W-:Y:S01]  /*0ff0*/  FFMA R46, R33.reuse, R56, R91 ;  /* 0x00000038212e7223 */ /* 0x040fe2000000005b */
[C---:B------:R-:W-:Y:S01]  /*1000*/  FFMA R48, R33.reuse, R58, R85 ;  /* 0x0000003a21307223 */ /* 0x040fe20000000055 */
[----:B------:R-:W-:Y:S01]  /*1010*/  FFMA R31, R33, R59, R96 ;  /* 0x0000003b211f7223 */ /* 0x000fe20000000060 */
[C---:B------:R-:W-:Y:S01]  /*1020*/  FFMA R45, R17.reuse, R34, R62 ;  /* 0x00000022112d7223 */ /* 0x040fe2000000003e */
[C---:B------:R-:W-:Y:S01]  /*1030*/  FFMA R27, R34.reuse, R57, R88 ;  /* 0x00000039221b7223 */ /* 0x040fe20000000058 */
[C---:B------:R-:W-:Y:S01]  /*1040*/  FFMA R30, R34.reuse, R58, R79 ;  /* 0x0000003a221e7223 */ /* 0x040fe2000000004f */
[----:B------:R-:W-:Y:S01]  /*1050*/  FFMA R23, R34, R59, R4 ;  /* 0x0000003b22177223 */ /* 0x000fe20000000004 */
[----:B------:R-:W-:Y:S01]  /*1060*/  FFMA R28, R82, R34, R83 ;  /* 0x00000022521c7223 */ /* 0x000fe20000000053 */
[-C--:B------:R-:W-:Y:S01]  /*1070*/  FFMA R77, R17, R35.reuse, R8 ;  /* 0x00000023114d7223 */ /* 0x080fe20000000008 */
[CC--:B------:R-:W-:Y:S01]  /*1080*/  FFMA R52, R35.reuse, R18.reuse, R52 ;  /* 0x0000001223347223 */ /* 0x0c0fe20000000034 */
[----:B------:R-:W-:Y:S01]  /*1090*/  FFMA R80, R56, R35, R75 ;  /* 0x0000002338507223 */ /* 0x000fe2000000004b */
[C---:B------:R-:W-:Y:S01]  /*10a0*/  FFMA R73, R35.reuse, R57, R90 ;  /* 0x0000003923497223 */ /* 0x040fe2000000005a */
[----:B------:R-:W-:Y:S01]  /*10b0*/  FFMA R49, R35, R59, R94 ;  /* 0x0000003b23317223 */ /* 0x000fe2000000005e */
[----:B------:R-:W-:Y:S01]  /*10c0*/  FFMA R86, R82, R35, R93 ;  /* 0x0000002352567223 */ /* 0x000fe2000000005d */
[C---:B0-----:R-:W-:Y:S01]  /*10d0*/  FFMA R79, R101.reuse, R17, R50 ;  /* 0x00000011654f7223 */ /* 0x041fe20000000032 */
[----:B------:R-:W-:Y:S01]  /*10e0*/  LDS.128 R32, [R9+0x410] ;  /* 0x0004100009207984 */ /* 0x000fe20000000c00 */
[C---:B------:R-:W-:Y:S01]  /*10f0*/  FFMA R4, R101.reuse, R18, R47 ;  /* 0x0000001265047223 */ /* 0x040fe2000000002f */
[C---:B------:R-:W-:Y:S01]  /*1100*/  FFMA R18, R101.reuse, R58, R97 ;  /* 0x0000003a65127223 */ /* 0x040fe20000000061 */
[C---:B------:R-:W-:Y:S01]  /*1110*/  FFMA R85, R101.reuse, R19, R2 ;  /* 0x0000001365557223 */ /* 0x040fe20000000002 */
[----:B------:R-:W0:Y:S01]  /*1120*/  LDS.64 R24, [R14+0x408] ;  /* 0x000408000e187984 */ /* 0x000e220000000a00 */
[C---:B------:R-:W-:Y:S01]  /*1130*/  FFMA R56, R101.reuse, R56, R3 ;  /* 0x0000003865387223 */ /* 0x040fe20000000003 */
[C---:B------:R-:W-:Y:S01]  /*1140*/  FFMA R19, R101.reuse, R59, R100 ;  /* 0x0000003b65137223 */ /* 0x040fe20000000064 */
[C---:B------:R-:W-:Y:S01]  /*1150*/  FFMA R111, R101.reuse, R57, R84 ;  /* 0x00000039656f7223 */ /* 0x040fe20000000054 */
[----:B------:R-:W1:Y:S01]  /*1160*/  LDS.64 R16, [R14+0x420] ;  /* 0x000420000e107984 */ /* 0x000e620000000a00 */
[----:B------:R-:W-:-:S03]  /*1170*/  FFMA R8, R101, R82, R99 ;  /* 0x0000005265087223 */ /* 0x000fc60000000063 */
[----:B------:R-:W2:Y:S04]  /*1180*/  LDS.128 R92, [R14+0x410] ;  /* 0x000410000e5c7984 */ /* 0x000ea80000000c00 */
[----:B------:R-:W3:Y:S04]  /*1190*/  LDS.64 R96, [R9+0x408] ;  /* 0x0004080009607984 */ /* 0x000ee80000000a00 */
[----:B------:R-:W4:Y:S01]  /*11a0*/  LDS.64 R2, [R9+0x420] ;  /* 0x0004200009027984 */ /* 0x000f220000000a00 */
[C---:B0-----:R-:W-:Y:S01]  /*11b0*/  FFMA R75, R33.reuse, R25, R68 ;  /* 0x00000019214b7223 */ /* 0x041fe20000000044 */
[C---:B------:R-:W-:Y:S01]  /*11c0*/  FFMA R59, R24.reuse, R33, R69 ;  /* 0x00000021183b7223 */ /* 0x040fe20000000045 */
[----:B------:R-:W-:Y:S01]  /*11d0*/  FFMA R81, R24, R34, R81 ;  /* 0x0000002218517223 */ /* 0x000fe20000000051 */
[----:B------:R-:W-:Y:S01]  /*11e0*/  FFMA R61, R34, R25, R61 ;  /* 0x00000019223d7223 */ /* 0x000fe2000000003d */
[----:B-1----:R-:W-:Y:S01]  /*11f0*/  FFMA R68, R16, R33, R55 ;  /* 0x0000002110447223 */ /* 0x002fe20000000037 */
[C---:B------:R-:W-:Y:S01]  /*1200*/  FFMA R47, R32.reuse, R24, R77 ;  /* 0x00000018202f7223 */ /* 0x040fe2000000004d */
[----:B------:R-:W-:Y:S01]  /*1210*/  FFMA R83, R32, R25, R52 ;  /* 0x0000001920537223 */ /* 0x000fe20000000034 */
[----:B------:R-:W-:Y:S01]  /*1220*/  FFMA R71, R24, R35, R71 ;  /* 0x0000002318477223 */ /* 0x000fe20000000047 */
[C---:B--2---:R-:W-:Y:S01]  /*1230*/  FFMA R55, R33.reuse, R93, R60 ;  /* 0x0000005d21377223 */ /* 0x044fe2000000003c */
[C---:B------:R-:W-:Y:S01]  /*1240*/  FFMA R60, R33.reuse, R94, R65 ;  /* 0x0000005e213c7223 */ /* 0x040fe20000000041 */
[----:B------:R-:W-:Y:S01]  /*1250*/  FFMA R65, R33, R95, R38 ;  /* 0x0000005f21417223 */ /* 0x000fe20000000026 */
[-C--:B------:R-:W-:Y:S01]  /*1260*/  FFMA R38, R16, R34.reuse, R67 ;  /* 0x0000002210267223 */ /* 0x080fe20000000043 */
[----:B------:R-:W-:Y:S01]  /*1270*/  FFMA R67, R34, R17, R42 ;  /* 0x0000001122437223 */ /* 0x000fe2000000002a */
[----:B------:R-:W-:Y:S01]  /*1280*/  FFMA R42, R92, R34, R63 ;  /* 0x000000225c2a7223 */ /* 0x000fe2000000003f */
[C---:B------:R-:W-:Y:S01]  /*1290*/  FFMA R63, R34.reuse, R93, R40 ;  /* 0x0000005d223f7223 */ /* 0x040fe20000000028 */
[CC--:B------:R-:W-:Y:S01]  /*12a0*/  FFMA R40, R34.reuse, R94.reuse, R43 ;  /* 0x0000005e22287223 */ /* 0x0c0fe2000000002b */
[-C--:B------:R-:W-:Y:S01]  /*12b0*/  FFMA R69, R34, R95.reuse, R74 ;  /* 0x0000005f22457223 */ /* 0x080fe2000000004a */
[----:B------:R-:W-:Y:S01]  /*12c0*/  FFMA R34, R35, R94, R51 ;  /* 0x0000005e23227223 */ /* 0x000fe20000000033 */
[C---:B---3--:R-:W-:Y:S01]  /*12d0*/  FFMA R107, R96.reuse, R95, R48 ;  /* 0x0000005f606b7223 */ /* 0x048fe20000000030 */
[CC--:B------:R-:W-:Y:S01]  /*12e0*/  FFMA R101, R97.reuse, R25.reuse, R44 ;  /* 0x0000001961657223 */ /* 0x0c0fe2000000002c */
[C---:B------:R-:W-:Y:S01]  /*12f0*/  FFMA R109, R96.reuse, R25, R0 ;  /* 0x00000019606d7223 */ /* 0x040fe20000000000 */
[----:B------:R-:W-:Y:S01]  /*1300*/  FFMA R48, R96, R16, R31 ;  /* 0x0000001060307223 */ /* 0x000fe2000000001f */
[----:B------:R-:W-:Y:S01]  /*1310*/  FFMA R44, R92, R97, R29 ;  /* 0x000000615c2c7223 */ /* 0x000fe2000000001d */
[C---:B------:R-:W-:Y:S01]  /*1320*/  FFMA R99, R97.reuse, R93, R54 ;  /* 0x0000005d61637223 */ /* 0x040fe20000000036 */
[C---:B------:R-:W-:Y:S01]  /*1330*/  FFMA R51, R97.reuse, R95, R30 ;  /* 0x0000005f61337223 */ /* 0x040fe2000000001e */
[C---:B------:R-:W-:Y:S01]  /*1340*/  FFMA R103, R96.reuse, R24, R103 ;  /* 0x0000001860677223 */ /* 0x040fe20000000067 */
[----:B------:R-:W-:Y:S01]  /*1350*/  FFMA R0, R96, R92, R15 ;  /* 0x0000005c60007223 */ /* 0x000fe2000000000f */
[-C--:B------:R-:W-:Y:S01]  /*1360*/  FFMA R45, R24, R97.reuse, R45 ;  /* 0x00000061182d7223 */ /* 0x080fe2000000002d */
[----:B------:R-:W-:Y:S01]  /*1370*/  FFMA R54, R16, R97, R23 ;  /* 0x0000006110367223 */ /* 0x000fe20000000017 */
[C---:B----4-:R-:W-:Y:S01]  /*1380*/  FFMA R39, R2.reuse, R24, R39 ;  /* 0x0000001802277223 */ /* 0x050fe20000000027 */
[CC--:B------:R-:W-:Y:S01]  /*1390*/  FFMA R30, R2.reuse, R92.reuse, R21 ;  /* 0x0000005c021e7223 */ /* 0x0c0fe20000000015 */
[C---:B------:R-:W-:Y:S01]  /*13a0*/  FFMA R31, R2.reuse, R93, R22 ;  /* 0x0000005d021f7223 */ /* 0x040fe20000000016 */
[----:B------:R-:W-:Y:S01]  /*13b0*/  FFMA R29, R2, R95, R20 ;  /* 0x0000005f021d7223 */ /* 0x000fe20000000014 */
[----:B------:R-:W-:Y:S01]  /*13c0*/  FFMA R79, R24, R3, R79 ;  /* 0x00000003184f7223 */ /* 0x000fe2000000004f */
[----:B------:R-:W-:Y:S01]  /*13d0*/  FFMA R52, R32, R92, R89 ;  /* 0x0000005c20347223 */ /* 0x000fe20000000059 */
[C---:B------:R-:W-:Y:S01]  /*13e0*/  FFMA R15, R96.reuse, R93, R46 ;  /* 0x0000005d600f7223 */ /* 0x040fe2000000002e */
[----:B------:R-:W-:Y:S01]  /*13f0*/  LDS R24, [R14+0x60c] ;  /* 0x00060c000e187984 */ /* 0x000fe20000000800 */
[-C--:B------:R-:W-:Y:S01]  /*1400*/  FFMA R46, R96, R94.reuse, R37 ;  /* 0x0000005e602e7223 */ /* 0x080fe20000000025 */
[-C--:B------:R-:W-:Y:S01]  /*1410*/  FFMA R58, R97, R94.reuse, R27 ;  /* 0x0000005e613a7223 */ /* 0x080fe2000000001b */
[-C--:B------:R-:W-:Y:S01]  /*1420*/  FFMA R50, R32, R94.reuse, R73 ;  /* 0x0000005e20327223 */ /* 0x080fe20000000049 */
[----:B------:R-:W0:Y:S01]  /*1430*/  LDS.128 R20, [R9+0x610] ;  /* 0x0006100009147984 */ /* 0x000e220000000c00 */
[----:B------:R-:W-:Y:S01]  /*1440*/  FFMA R43, R35, R25, R72 ;  /* 0x00000019232b7223 */ /* 0x000fe20000000048 */
[----:B------:R-:W-:Y:S01]  /*1450*/  FFMA R97, R97, R17, R28 ;  /* 0x0000001161617223 */ /* 0x000fe2000000001c */
[----:B------:R-:W-:Y:S01]  /*1460*/  FFMA R37, R2, R25, R26 ;  /* 0x0000001902257223 */ /* 0x000fe2000000001a */
[----:B------:R-:W1:Y:S01]  /*1470*/  LDS.128 R88, [R14+0x610] ;  /* 0x000610000e587984 */ /* 0x000e620000000c00 */
        /* <DEDUP_REMOVED lines=8> */
[----:B------:R-:W2:Y:S01]  /*1500*/  LDS.128 R4, [R14+0x620] ;  /* 0x000620000e047984 */ /* 0x000ea20000000c00 */
[C---:B------:R-:W-:Y:S01]  /*1510*/  FFMA R77, R32.reuse, R17, R86 ;  /* 0x00000011204d7223 */ /* 0x040fe20000000056 */
[C---:B------:R-:W-:Y:S01]  /*1520*/  FFMA R49, R32.reuse, R93, R80 ;  /* 0x0000005d20317223 */ /* 0x040fe20000000050 */
[----:B------:R-:W-:Y:S01]  /*1530*/  FFMA R57, R32, R95, R78 ;  /* 0x0000005f20397223 */ /* 0x000fe2000000004e */
[-C--:B------:R-:W-:Y:S01]  /*1540*/  FFMA R36, R92, R35.reuse, R41 ;  /* 0x000000235c247223 */ /* 0x080fe20000000029 */
[----:B------:R-:W-:Y:S01]  /*1550*/  FFMA R32, R16, R35, R87 ;  /* 0x0000002310207223 */ /* 0x000fe20000000057 */
[C---:B------:R-:W-:Y:S01]  /*1560*/  FFMA R41, R35.reuse, R93, R70 ;  /* 0x0000005d23297223 */ /* 0x040fe20000000046 */
[----:B------:R-:W-:Y:S01]  /*1570*/  FFMA R105, R96, R17, R64 ;  /* 0x0000001160697223 */ /* 0x000fe20000000040 */
[-C--:B------:R-:W-:Y:S01]  /*1580*/  FFMA R35, R35, R95.reuse, R66 ;  /* 0x0000005f23237223 */ /* 0x080fe20000000042 */
[C---:B------:R-:W-:Y:S01]  /*1590*/  FFMA R96, R3.reuse, R94, R111 ;  /* 0x0000005e03607223 */ /* 0x040fe2000000006f */
[----:B------:R-:W3:Y:S01]  /*15a0*/  LDS R64, [R9+0x60c] ;  /* 0x00060c0009407984 */ /* 0x000ee20000000800 */
[C---:B------:R-:W-:Y:S01]  /*15b0*/  FFMA R95, R3.reuse, R95, R18 ;  /* 0x0000005f035f7223 */ /* 0x040fe20000000012 */
[----:B------:R-:W-:Y:S01]  /*15c0*/  FFMA R94, R16, R3, R19 ;  /* 0x00000003105e7223 */ /* 0x000fe20000000013 */
[C---:B------:R-:W-:Y:S01]  /*15d0*/  FFMA R8, R3.reuse, R17, R8 ;  /* 0x0000001103087223 */ /* 0x040fe20000000008 */
[----:B------:R-:W-:Y:S01]  /*15e0*/  FFMA R87, R3, R93, R56 ;  /* 0x0000005d03577223 */ /* 0x000fe20000000038 */
[----:B------:R-:W4:Y:S01]  /*15f0*/  LDS.128 R16, [R9+0x620] ;  /* 0x0006200009107984 */ /* 0x000f220000000c00 */
[----:B------:R-:W-:Y:S01]  /*1600*/  FFMA R85, R92, R3, R85 ;  /* 0x000000035c557223 */ /* 0x000fe20000000055 */
[----:B0-----:R-:W-:Y:S01]  /*1610*/  FFMA R93, R24, R21, R47 ;  /* 0x00000015185d7223 */ /* 0x001fe2000000002f */
[----:B------:R-:W-:Y:S01]  /*1620*/  FFMA R45, R20, R24, R45 ;  /* 0x00000018142d7223 */ /* 0x000fe2000000002d */
[C---:B------:R-:W-:Y:S01]  /*1630*/  FFMA R59, R24.reuse, R22, R59 ;  /* 0x00000016183b7223 */ /* 0x040fe2000000003b */
[----:B------:R-:W-:Y:S01]  /*1640*/  FFMA R81, R24, R23, R81 ;  /* 0x0000001718517223 */ /* 0x000fe20000000051 */
[C---:B-1----:R-:W-:Y:S01]  /*1650*/  FFMA R47, R21.reuse, R89, R52 ;  /* 0x00000059152f7223 */ /* 0x042fe20000000034 */
[CC--:B------:R-:W-:Y:S01]  /*1660*/  FFMA R52, R21.reuse, R90.reuse, R49 ;  /* 0x0000005a15347223 */ /* 0x0c0fe20000000031 */
[----:B------:R-:W-:Y:S01]  /*1670*/  FFMA R49, R21, R91, R50 ;  /* 0x0000005b15317223 */ /* 0x000fe20000000032 */
[----:B------:R-:W-:Y:S01]  /*1680*/  FFMA R76, R88, R23, R61 ;  /* 0x00000017584c7223 */ /* 0x000fe2000000003d */
[C---:B------:R-:W-:Y:S01]  /*1690*/  FFMA R70, R23.reuse, R90, R63 ;  /* 0x0000005a17467223 */ /* 0x040fe2000000003f */
[C---:B------:R-:W-:Y:S01]  /*16a0*/  FFMA R61, R23.reuse, R89, R42 ;  /* 0x00000059173d7223 */ /* 0x040fe2000000002a */
[----:B------:R-:W-:Y:S01]  /*16b0*/  FFMA R63, R23, R91, R40 ;  /* 0x0000005b173f7223 */ /* 0x000fe20000000028 */
[C---:B------:R-:W-:Y:S01]  /*16c0*/  FFMA R82, R20.reuse, R88, R101 ;  /* 0x0000005814527223 */ /* 0x040fe20000000065 */
[----:B------:R-:W-:Y:S01]  /*16d0*/  FFMA R44, R20, R89, R44 ;  /* 0x00000059142c7223 */ /* 0x000fe2000000002c */
[----:B--2---:R-:W-:Y:S01]  /*16e0*/  FFMA R50, R4, R21, R57 ;  /* 0x0000001504327223 */ /* 0x004fe20000000039 */
[----:B------:R-:W-:Y:S01]  /*16f0*/  FFMA R57, R21, R5, R62 ;  /* 0x0000000515397223 */ /* 0x000fe2000000003e */
[C---:B------:R-:W-:Y:S01]  /*1700*/  FFMA R62, R22.reuse, R90, R55 ;  /* 0x0000005a163e7223 */ /* 0x040fe20000000037 */
[----:B------:R-:W-:Y:S01]  /*1710*/  FFMA R55, R22, R91, R60 ;  /* 0x0000005b16377223 */ /* 0x000fe2000000003c */
[----:B------:R-:W-:Y:S01]  /*1720*/  FFMA R60, R4, R22, R65 ;  /* 0x00000016043c7223 */ /* 0x000fe20000000041 */
[C---:B------:R-:W-:Y:S01]  /*1730*/  FFMA R65, R22.reuse, R5, R68 ;  /* 0x0000000516417223 */ /* 0x040fe20000000044 */
[-C--:B------:R-:W-:Y:S01]  /*1740*/  FFMA R72, R22, R6.reuse, R73 ;  /* 0x0000000616487223 */ /* 0x080fe20000000049 */
[----:B------:R-:W-:Y:S01]  /*1750*/  FFMA R68, R4, R23, R69 ;  /* 0x0000001704447223 */ /* 0x000fe20000000045 */
[-C--:B------:R-:W-:Y:S01]  /*1760*/  FFMA R84, R23, R6.reuse, R67 ;  /* 0x0000000617547223 */ /* 0x080fe20000000043 */
[----:B------:R-:W-:Y:S01]  /*1770*/  FFMA R66, R21, R6, R77 ;  /* 0x0000000615427223 */ /* 0x000fe2000000004d */
[C---:B---3--:R-:W-:Y:S01]  /*1780*/  FFMA R7, R64.reuse, R91, R46 ;  /* 0x0000005b40077223 */ /* 0x048fe2000000002e */
[C---:B------:R-:W-:Y:S01]  /*1790*/  FFMA R2, R64.reuse, R5, R48 ;  /* 0x0000000540027223 */ /* 0x040fe20000000030 */
[C---:B------:R-:W-:Y:S01]  /*17a0*/  FFMA R3, R64.reuse, R88, R109 ;  /* 0x0000005840037223 */ /* 0x040fe2000000006d */
[C---:B------:R-:W-:Y:S01]  /*17b0*/  FFMA R0, R64.reuse, R89, R0 ;  /* 0x0000005940007223 */ /* 0x040fe20000000000 */
[C---:B------:R-:W-:Y:S01]  /*17c0*/  FFMA R15, R64.reuse, R90, R15 ;  /* 0x0000005a400f7223 */ /* 0x040fe2000000000f */
[C---:B------:R-:W-:Y:S01]  /*17d0*/  FFMA R46, R64.reuse, R4, R107 ;  /* 0x00000004402e7223 */ /* 0x040fe2000000006b */
[C---:B------:R-:W-:Y:S01]  /*17e0*/  FFMA R48, R64.reuse, R6, R105 ;  /* 0x0000000640307223 */ /* 0x040fe20000000069 */
[----:B----4-:R-:W-:Y:S01]  /*17f0*/  FFMA R19, R64, R24, R103 ;  /* 0x0000001840137223 */ /* 0x010fe20000000067 */
[----:B------:R-:W-:Y:S01]  /*1800*/  FFMA R64, R88, R22, R75 ;  /* 0x0000001658407223 */ /* 0x000fe2000000004b */
[----:B------:R-:W-:Y:S01]  /*1810*/  FFMA R75, R23, R5, R38 ;  /* 0x00000005174b7223 */ /* 0x000fe20000000026 */
[C---:B------:R-:W-:Y:S01]  /*1820*/  FFMA R67, R16.reuse, R89, R36 ;  /* 0x0000005910437223 */ /* 0x040fe20000000024 */
[C---:B------:R-:W-:Y:S01]  /*1830*/  FFMA R69, R16.reuse, R91, R34 ;  /* 0x0000005b10457223 */ /* 0x040fe20000000022 */
[C---:B------:R-:W-:Y:S01]  /*1840*/  FFMA R92, R16.reuse, R4, R35 ;  /* 0x00000004105c7223 */ /* 0x040fe20000000023 */
        /* <DEDUP_REMOVED lines=8> */
[CC--:B------:R-:W-:Y:S01]  /*18d0*/  FFMA R77, R17.reuse, R5.reuse, R26 ;  /* 0x00000005114d7223 */ /* 0x0c0fe2000000001a */
[----:B------:R-:W-:Y:S01]  /*18e0*/  FFMA R34, R17, R6, R27 ;  /* 0x0000000611227223 */ /* 0x000fe2000000001b */
[-C--:B------:R-:W-:Y:S01]  /*18f0*/  FFMA R79, R24, R18.reuse, R79 ;  /* 0x00000012184f7223 */ /* 0x080fe2000000004f */
[----:B------:R-:W-:Y:S01]  /*1900*/  FFMA R32, R88, R18, R25 ;  /* 0x0000001258207223 */ /* 0x000fe20000000019 */
[----:B------:R-:W-:Y:S01]  /*1910*/  LDS.128 R28, [R9+0x810] ;  /* 0x00081000091c7984 */ /* 0x000fe20000000c00 */
[C---:B------:R-:W-:Y:S01]  /*1920*/  FFMA R80, R16.reuse, R88, R43 ;  /* 0x0000005810507223 */ /* 0x040fe2000000002b */
[----:B------:R-:W-:Y:S01]  /*1930*/  FFMA R78, R16, R90, R41 ;  /* 0x0000005a104e7223 */ /* 0x000fe20000000029 */
[C---:B------:R-:W-:Y:S01]  /*1940*/  FFMA R56, R20.reuse, R4, R51 ;  /* 0x0000000414387223 */ /* 0x040fe20000000033 */
[----:B------:R-:W0:Y:S01]  /*1950*/  LDS.128 R24, [R14+0x820] ;  /* 0x000820000e187984 */ /* 0x000e220000000c00 */
[C---:B------:R-:W-:Y:S01]  /*1960*/  FFMA R51, R20.reuse, R5, R54 ;  /* 0x0000000514337223 */ /* 0x040fe20000000036 */
[C---:B------:R-:W-:Y:S01]  /*1970*/  FFMA R74, R20.reuse, R90, R99 ;  /* 0x0000005a144a7223 */ /* 0x040fe20000000063 */
[C---:B------:R-:W-:Y:S01]  /*1980*/  FFMA R58, R20.reuse, R91, R58 ;  /* 0x0000005b143a7223 */ /* 0x040fe2000000003a */
[----:B------:R-:W1:Y:S01]  /*1990*/  LDS.128 R40, [R14+0x810] ;  /* 0x000810000e287984 */ /* 0x000e620000000c00 */
[----:B------:R-:W-:Y:S01]  /*19a0*/  FFMA R54, R20, R6, R97 ;  /* 0x0000000614367223 */ /* 0x000fe20000000061 */
[----:B------:R-:W-:Y:S01]  /*19b0*/  FFMA R83, R88, R21, R83 ;  /* 0x0000001558537223 */ /* 0x000fe20000000053 */
[-C--:B------:R-:W-:Y:S01]  /*19c0*/  FFMA R53, R22, R89.reuse, R53 ;  /* 0x0000005916357223 */ /* 0x080fe20000000035 */
[----:B------:R-:W-:Y:S01]  /*19d0*/  FFMA R85, R18, R89, R85 ;  /* 0x0000005912557223 */ /* 0x000fe20000000055 */
[----:B------:R-:W2:Y:S01]  /*19e0*/  LDS.128 R20, [R9+0x820] ;  /* 0x0008200009147984 */ /* 0x000ea20000000c00 */
[----:B------:R-:W-:Y:S01]  /*19f0*/  FFMA R89, R4, R18, R95 ;  /* 0x0000001204597223 */ /* 0x000fe2000000005f */
[----:B------:R-:W-:Y:S01]  /*1a00*/  FFMA R8, R18, R6, R8 ;  /* 0x0000000612087223 */ /* 0x000fe20000000008 */
[----:B------:R-:W-:Y:S01]  /*1a10*/  FFMA R37, R88, R17, R37 ;  /* 0x0000001158257223 */ /* 0x000fe20000000025 */
[C---:B------:R-:W-:Y:S01]  /*1a20*/  FFMA R87, R18.reuse, R90, R87 ;  /* 0x0000005a12577223 */ /* 0x040fe20000000057 */
[C---:B------:R-:W-:Y:S01]  /*1a30*/  FFMA R91, R18.reuse, R91, R96 ;  /* 0x0000005b125b7223 */ /* 0x040fe20000000060 */
[----:B------:R-:W-:Y:S01]  /*1a40*/  FFMA R5, R18, R5, R94 ;  /* 0x0000000512057223 */ /* 0x000fe2000000005e */
[C---:B0-----:R-:W-:Y:S01]  /*1a50*/  FFMA R16, R29.reuse, R26, R51 ;  /* 0x0000001a1d107223 */ /* 0x041fe20000000033 */
[----:B------:R-:W-:Y:S01]  /*1a60*/  FFMA R51, R29, R27, R54 ;  /* 0x0000001b1d337223 */ /* 0x000fe20000000036 */
[C---:B------:R-:W-:Y:S01]  /*1a70*/  FFMA R4, R28.reuse, R24, R7 ;  /* 0x000000181c047223 */ /* 0x040fe20000000007 */
[----:B------:R-:W-:Y:S01]  /*1a80*/  FFMA R7, R28, R25, R46 ;  /* 0x000000191c077223 */ /* 0x000fe2000000002e */
[C---:B-1----:R-:W-:Y:S01]  /*1a90*/  FFMA R54, R30.reuse, R42, R47 ;  /* 0x0000002a1e367223 */ /* 0x042fe2000000002f */
[----:B------:R-:W-:Y:S01]  /*1aa0*/  FFMA R47, R30, R43, R52 ;  /* 0x0000002b1e2f7223 */ /* 0x000fe20000000034 */
[----:B------:R-:W-:Y:S01]  /*1ab0*/  FFMA R52, R24, R30, R49 ;  /* 0x0000001e18347223 */ /* 0x000fe20000000031 */
[C---:B------:R-:W-:Y:S01]  /*1ac0*/  FFMA R49, R30.reuse, R25, R50 ;  /* 0x000000191e317223 */ /* 0x040fe20000000032 */
[----:B------:R-:W-:Y:S01]  /*1ad0*/  FFMA R50, R30, R26, R57 ;  /* 0x0000001a1e327223 */ /* 0x000fe20000000039 */
[C---:B------:R-:W-:Y:S01]  /*1ae0*/  FFMA R57, R31.reuse, R41, R64 ;  /* 0x000000291f397223 */ /* 0x040fe20000000040 */
[C---:B------:R-:W-:Y:S01]  /*1af0*/  FFMA R64, R31.reuse, R42, R53 ;  /* 0x0000002a1f407223 */ /* 0x040fe20000000035 */
[C---:B------:R-:W-:Y:S01]  /*1b00*/  FFMA R53, R31.reuse, R43, R62 ;  /* 0x0000002b1f357223 */ /* 0x040fe2000000003e */
[----:B------:R-:W-:Y:S01]  /*1b10*/  FFMA R62, R24, R31, R55 ;  /* 0x0000001f183e7223 */ /* 0x000fe20000000037 */
[C---:B------:R-:W-:Y:S01]  /*1b20*/  FFMA R55, R31.reuse, R25, R60 ;  /* 0x000000191f377223 */ /* 0x040fe2000000003c */
[----:B------:R-:W-:Y:S01]  /*1b30*/  FFMA R46, R40, R29, R45 ;  /* 0x0000001d282e7223 */ /* 0x000fe2000000002d */
[----:B------:R-:W-:Y:S01]  /*1b40*/  FFMA R60, R31, R26, R65 ;  /* 0x0000001a1f3c7223 */ /* 0x000fe20000000041 */
[----:B------:R-:W-:Y:S01]  /*1b50*/  FFMA R45, R29, R41, R82 ;  /* 0x000000291d2d7223 */ /* 0x000fe20000000052 */
[----:B------:R-:W-:Y:S01]  /*1b60*/  FFMA R65, R31, R27, R72 ;  /* 0x0000001b1f417223 */ /* 0x000fe20000000048 */
[----:B--2---:R-:W-:Y:S01]  /*1b70*/  FFMA R72, R20, R42, R61 ;  /* 0x0000002a14487223 */ /* 0x004fe2000000003d */
[----:B------:R-:W-:Y:S01]  /*1b80*/  FFMA R82, R40, R21, R71 ;  /* 0x0000001528527223 */ /* 0x000fe20000000047 */
[----:B------:R-:W-:Y:S01]  /*1b90*/  FFMA R61, R20, R43, R70 ;  /* 0x0000002b143d7223 */ /* 0x000fe20000000046 */
[C---:B------:R-:W-:Y:S01]  /*1ba0*/  FFMA R71, R21.reuse, R41, R80 ;  /* 0x0000002915477223 */ /* 0x040fe20000000050 */
[----:B------:R-:W-:Y:S01]  /*1bb0*/  FFMA R6, R28, R40, R19 ;  /* 0x000000281c067223 */ /* 0x000fe20000000013 */
[C---:B------:R-:W-:Y:S01]  /*1bc0*/  FFMA R70, R20.reuse, R24, R63 ;  /* 0x0000001814467223 */ /* 0x040fe2000000003f */
[----:B------:R-:W-:Y:S01]  /*1bd0*/  FFMA R80, R21, R42, R67 ;  /* 0x0000002a15507223 */ /* 0x000fe20000000043 */
[----:B------:R-:W-:Y:S01]  /*1be0*/  FFMA R19, R29, R43, R74 ;  /* 0x0000002b1d137223 */ /* 0x000fe2000000004a */
[C---:B------:R-:W-:Y:S01]  /*1bf0*/  FFMA R63, R20.reuse, R25, R68 ;  /* 0x00000019143f7223 */ /* 0x040fe20000000044 */
[C---:B------:R-:W-:Y:S01]  /*1c00*/  FFMA R67, R21.reuse, R43, R78 ;  /* 0x0000002b15437223 */ /* 0x040fe2000000004e */
[C---:B------:R-:W-:Y:S01]  /*1c10*/  FFMA R74, R20.reuse, R40, R81 ;  /* 0x00000028144a7223 */ /* 0x040fe20000000051 */
[C---:B------:R-:W-:Y:S01]  /*1c20*/  FFMA R76, R20.reuse, R41, R76 ;  /* 0x00000029144c7223 */ /* 0x040fe2000000004c */
[CC--:B------:R-:W-:Y:S01]  /*1c30*/  FFMA R68, R20.reuse, R26.reuse, R75 ;  /* 0x0000001a14447223 */ /* 0x0c0fe2000000004b */
[----:B------:R-:W-:Y:S01]  /*1c40*/  FFMA R84, R20, R27, R84 ;  /* 0x0000001b14547223 */ /* 0x000fe20000000054 */
[C---:B------:R-:W-:Y:S01]  /*1c50*/  FFMA R78, R24.reuse, R21, R69 ;  /* 0x00000015184e7223 */ /* 0x040fe20000000045 */
[C---:B------:R-:W-:Y:S01]  /*1c60*/  FFMA R69, R21.reuse, R25, R92 ;  /* 0x0000001915457223 */ /* 0x040fe2000000005c */
[C---:B------:R-:W-:Y:S01]  /*1c70*/  FFMA R20, R21.reuse, R26, R73 ;  /* 0x0000001a15147223 */ /* 0x040fe20000000049 */
[----:B------:R-:W-:Y:S01]  /*1c80*/  FFMA R21, R21, R27, R86 ;  /* 0x0000001b15157223 */ /* 0x000fe20000000056 */
[----:B------:R-:W-:Y:S01]  /*1c90*/  FFMA R18, R24, R29, R58 ;  /* 0x0000001d18127223 */ /* 0x000fe2000000003a */
[C---:B------:R-:W-:Y:S01]  /*1ca0*/  FFMA R17, R29.reuse, R25, R56 ;  /* 0x000000191d117223 */ /* 0x040fe20000000038 */
[----:B------:R-:W-:Y:S01]  /*1cb0*/  FFMA R88, R40, R22, R39 ;  /* 0x0000001628587223 */ /* 0x000fe20000000027 */
        /* <DEDUP_REMOVED lines=8> */
[C---:B------:R-:W-:Y:S01]  /*1d40*/  FFMA R15, R28.reuse, R43, R15 ;  /* 0x0000002b1c0f7223 */ /* 0x040fe2000000000f */
[C---:B------:R-:W-:Y:S01]  /*1d50*/  FFMA R2, R28.reuse, R26, R2 ;  /* 0x0000001a1c027223 */ /* 0x040fe20000000002 */
[----:B------:R-:W-:Y:S01]  /*1d60*/  FFMA R48, R28, R27, R48 ;  /* 0x0000001b1c307223 */ /* 0x000fe20000000030 */
[----:B------:R-:W-:Y:S01]  /*1d70*/  FFMA R44, R29, R42, R44 ;  /* 0x0000002a1d2c7223 */ /* 0x000fe2000000002c */
[----:B------:R-:W-:Y:S01]  /*1d80*/  FFMA R56, R40, R30, R93 ;  /* 0x0000001e28387223 */ /* 0x000fe2000000005d */
[C---:B------:R-:W-:Y:S01]  /*1d90*/  FFMA R58, R30.reuse, R41, R83 ;  /* 0x000000291e3a7223 */ /* 0x040fe20000000053 */
[----:B------:R-:W-:Y:S01]  /*1da0*/  FFMA R66, R30, R27, R66 ;  /* 0x0000001b1e427223 */ /* 0x000fe20000000042 */
[----:B------:R-:W-:Y:S01]  /*1db0*/  FFMA R59, R40, R31, R59 ;  /* 0x0000001f283b7223 */ /* 0x000fe2000000003b */
[----:B------:R-:W-:Y:S01]  /*1dc0*/  FFMA R22, R22, R27, R34 ;  /* 0x0000001b16167223 */ /* 0x000fe20000000022 */
[C---:B------:R-:W-:Y:S01]  /*1dd0*/  FFMA R81, R23.reuse, R41, R32 ;  /* 0x0000002917517223 */ /* 0x040fe20000000020 */
[----:B------:R-:W-:Y:S01]  /*1de0*/  LDS.128 R28, [R14+0xa10] ;  /* 0x000a10000e1c7984 */ /* 0x000fe20000000c00 */
[----:B------:R-:W-:Y:S01]  /*1df0*/  FFMA R79, R40, R23, R79 ;  /* 0x00000017284f7223 */ /* 0x000fe2000000004f */
[C---:B------:R-:W-:Y:S01]  /*1e00*/  FFMA R85, R23.reuse, R42, R85 ;  /* 0x0000002a17557223 */ /* 0x040fe20000000055 */
[C---:B------:R-:W-:Y:S01]  /*1e10*/  FFMA R87, R23.reuse, R43, R87 ;  /* 0x0000002b17577223 */ /* 0x040fe20000000057 */
[----:B------:R-:W0:Y:S01]  /*1e20*/  LDS.128 R36, [R9+0xa20] ;  /* 0x000a200009247984 */ /* 0x000e220000000c00 */
[----:B------:R-:W-:Y:S01]  /*1e30*/  FFMA R24, R24, R23, R91 ;  /* 0x0000001718187223 */ /* 0x000fe2000000005b */
[C---:B------:R-:W-:Y:S01]  /*1e40*/  FFMA R25, R23.reuse, R25, R89 ;  /* 0x0000001917197223 */ /* 0x040fe20000000059 */
[C---:B------:R-:W-:Y:S01]  /*1e50*/  FFMA R26, R23.reuse, R26, R5 ;  /* 0x0000001a171a7223 */ /* 0x040fe20000000005 */
[----:B------:R-:W1:Y:S01]  /*1e60*/  LDS.128 R32, [R14+0xa20] ;  /* 0x000a20000e207984 */ /* 0x000e620000000c00 */
[----:B------:R-:W-:-:S03]  /*1e70*/  FFMA R8, R23, R27, R8 ;  /* 0x0000001b17087223 */ /* 0x000fc60000000008 */
[----:B------:R-:W2:Y:S04]  /*1e80*/  LDS R83, [R14+0xa30] ;  /* 0x000a30000e537984 */ /* 0x000ea80000000800 */
[----:B------:R-:W3:Y:S01]  /*1e90*/  LDS.128 R40, [R9+0xa10] ;  /* 0x000a100009287984 */ /* 0x000ee20000000c00 */
[C---:B0-----:R-:W-:Y:S01]  /*1ea0*/  FFMA R28, R36.reuse, R30, R57 ;  /* 0x0000001e241c7223 */ /* 0x041fe20000000039 */
[-C--:B------:R-:W-:Y:S01]  /*1eb0*/  FFMA R57, R37, R31.reuse, R72 ;  /* 0x0000001f25397223 */ /* 0x080fe20000000048 */
[CC--:B------:R-:W-:Y:S01]  /*1ec0*/  FFMA R5, R36.reuse, R31.reuse, R64 ;  /* 0x0000001f24057223 */ /* 0x0c0fe20000000040 */
[----:B------:R-:W-:Y:S01]  /*1ed0*/  FFMA R89, R39, R31, R86 ;  /* 0x0000001f27597223 */ /* 0x000fe20000000056 */
[C---:B-1----:R-:W-:Y:S01]  /*1ee0*/  FFMA R23, R36.reuse, R33, R62 ;  /* 0x0000002124177223 */ /* 0x042fe2000000003e */
[C---:B------:R-:W-:Y:S01]  /*1ef0*/  FFMA R62, R36.reuse, R34, R55 ;  /* 0x00000022243e7223 */ /* 0x040fe20000000037 */
[C---:B------:R-:W-:Y:S01]  /*1f00*/  FFMA R27, R36.reuse, R35, R60 ;  /* 0x00000023241b7223 */ /* 0x040fe2000000003c */
[C---:B------:R-:W-:Y:S01]  /*1f10*/  FFMA R55, R37.reuse, R30, R76 ;  /* 0x0000001e25377223 */ /* 0x040fe2000000004c */
[----:B--2---:R-:W-:Y:S01]  /*1f20*/  FFMA R60, R36, R83, R65 ;  /* 0x00000053243c7223 */ /* 0x004fe20000000041 */
[----:B------:R-:W-:Y:S01]  /*1f30*/  FFMA R72, R32, R37, R61 ;  /* 0x0000002520487223 */ /* 0x000fe2000000003d */
[----:B------:R-:W-:Y:S01]  /*1f40*/  FFMA R64, R36, R32, R53 ;  /* 0x0000002024407223 */ /* 0x000fe20000000035 */
[----:B------:R-:W-:Y:S01]  /*1f50*/  FFMA R61, R37, R33, R70 ;  /* 0x00000021253d7223 */ /* 0x000fe20000000046 */
[----:B---3--:R-:W-:Y:S01]  /*1f60*/  FFMA R91, R41, R31, R0 ;  /* 0x0000001f295b7223 */ /* 0x008fe20000000000 */
[-C--:B------:R-:W-:Y:S01]  /*1f70*/  FFMA R65, R29, R38.reuse, R82 ;  /* 0x000000261d417223 */ /* 0x080fe20000000052 */
[----:B------:R-:W-:Y:S01]  /*1f80*/  FFMA R76, R32, R38, R67 ;  /* 0x00000026204c7223 */ /* 0x000fe20000000043 */
[----:B------:R-:W-:Y:S01]  /*1f90*/  FFMA R0, R41, R32, R15 ;  /* 0x0000002029007223 */ /* 0x000fe2000000000f */
[----:B------:R-:W-:Y:S01]  /*1fa0*/  FFMA R53, R29, R37, R74 ;  /* 0x000000251d357223 */ /* 0x000fe2000000004a */
[-C--:B------:R-:W-:Y:S01]  /*1fb0*/  FFMA R70, R37, R34.reuse, R63 ;  /* 0x0000002225467223 */ /* 0x080fe2000000003f */
[CC--:B------:R-:W-:Y:S01]  /*1fc0*/  FFMA R67, R38.reuse, R33.reuse, R78 ;  /* 0x0000002126437223 */ /* 0x0c0fe2000000004e */
[----:B------:R-:W-:Y:S01]  /*1fd0*/  FFMA R82, R39, R34, R75 ;  /* 0x0000002227527223 */ /* 0x000fe2000000004b */
[----:B------:R-:W-:Y:S01]  /*1fe0*/  FFMA R15, R41, R33, R4 ;  /* 0x00000021290f7223 */ /* 0x000fe20000000004 */
[----:B------:R-:W-:Y:S01]  /*1ff0*/  FFMA R63, R37, R35, R68 ;  /* 0x00000023253f7223 */ /* 0x000fe20000000044 */
[C---:B------:R-:W-:Y:S01]  /*2000*/  FFMA R74, R38.reuse, R30, R71 ;  /* 0x0000001e264a7223 */ /* 0x040fe20000000047 */
[C---:B------:R-:W-:Y:S01]  /*2010*/  FFMA R78, R38.reuse, R34, R69 ;  /* 0x00000022264e7223 */ /* 0x040fe20000000045 */
[C---:B------:R-:W-:Y:S01]  /*2020*/  FFMA R75, R41.reuse, R29, R6 ;  /* 0x0000001d294b7223 */ /* 0x040fe20000000006 */
[C---:B------:R-:W-:Y:S01]  /*2030*/  FFMA R40, R41.reuse, R30, R3 ;  /* 0x0000001e29287223 */ /* 0x040fe20000000003 */
[C---:B------:R-:W-:Y:S01]  /*2040*/  FFMA R4, R41.reuse, R34, R7 ;  /* 0x0000002229047223 */ /* 0x040fe20000000007 */
[C---:B------:R-:W-:Y:S01]  /*2050*/  FFMA R93, R41.reuse, R35, R2 ;  /* 0x00000023295d7223 */ /* 0x040fe20000000002 */
[----:B------:R-:W-:Y:S01]  /*2060*/  FFMA R48, R41, R83, R48 ;  /* 0x0000005329307223 */ /* 0x000fe20000000030 */
[----:B------:R-:W0:Y:S01]  /*2070*/  LDS R68, [R9+0xa30] ;  /* 0x000a300009447984 */ /* 0x000e220000000800 */
[C---:B------:R-:W-:Y:S01]  /*2080*/  FFMA R71, R38.reuse, R31, R80 ;  /* 0x0000001f26477223 */ /* 0x040fe20000000050 */
        /* <DEDUP_REMOVED lines=15> */
[C---:B------:R-:W-:Y:S01]  /*2180*/  FFMA R88, R42.reuse, R34, R17 ;  /* 0x000000222a587223 */ /* 0x040fe20000000011 */
[----:B------:R-:W-:Y:S01]  /*2190*/  FFMA R92, R42, R35, R16 ;  /* 0x000000232a5c7223 */ /* 0x000fe20000000010 */
[----:B------:R-:W-:Y:S01]  /*21a0*/  LDS.128 R36, [R14+0xc20] ;  /* 0x000c20000e247984 */ /* 0x000fe20000000c00 */
[----:B------:R-:W-:Y:S01]  /*21b0*/  FFMA R94, R43, R30, R58 ;  /* 0x0000001e2b5e7223 */ /* 0x000fe2000000003a */
[-C--:B------:R-:W-:Y:S01]  /*21c0*/  FFMA R95, R29, R43.reuse, R56 ;  /* 0x0000002b1d5f7223 */ /* 0x080fe20000000038 */
[----:B------:R-:W-:Y:S01]  /*21d0*/  FFMA R58, R32, R43, R47 ;  /* 0x0000002b203a7223 */ /* 0x000fe2000000002f */
[----:B------:R-:W1:Y:S01]  /*21e0*/  LDS.128 R16, [R9+0xc20] ;  /* 0x000c200009107984 */ /* 0x000e620000000c00 */
[----:B------:R-:W-:Y:S01]  /*21f0*/  FFMA R42, R83, R42, R51 ;  /* 0x0000002a532a7223 */ /* 0x000fe20000000033 */
[C---:B------:R-:W-:Y:S01]  /*2200*/  FFMA R47, R43.reuse, R33, R52 ;  /* 0x000000212b2f7223 */ /* 0x040fe20000000034 */
[CC--:B------:R-:W-:Y:S01]  /*2210*/  FFMA R56, R43.reuse, R34.reuse, R49 ;  /* 0x000000222b387223 */ /* 0x0c0fe20000000031 */
[----:B------:R-:W2:Y:S01]  /*2220*/  LDS.64 R2, [R14+0xc18] ;  /* 0x000c18000e027984 */ /* 0x000ea20000000a00 */
[C---:B------:R-:W-:Y:S01]  /*2230*/  FFMA R51, R43.reuse, R31, R54 ;  /* 0x0000001f2b337223 */ /* 0x040fe20000000036 */
[----:B------:R-:W-:Y:S01]  /*2240*/  FFMA R49, R43, R35, R50 ;  /* 0x000000232b317223 */ /* 0x000fe20000000032 */
[----:B------:R-:W-:Y:S01]  /*2250*/  FFMA R66, R83, R43, R66 ;  /* 0x0000002b53427223 */ /* 0x000fe20000000042 */
[----:B------:R-:W3:Y:S01]  /*2260*/  LDS.64 R6, [R14+0xc30] ;  /* 0x000c30000e067984 */ /* 0x000ee20000000a00 */
[C---:B0-----:R-:W-:Y:S01]  /*2270*/  FFMA R33, R68.reuse, R33, R24 ;  /* 0x0000002144217223 */ /* 0x041fe20000000018 */
[C---:B------:R-:W-:Y:S01]  /*2280*/  FFMA R34, R68.reuse, R34, R25 ;  /* 0x0000002244227223 */ /* 0x040fe20000000019 */
[C---:B------:R-:W-:Y:S01]  /*2290*/  FFMA R35, R68.reuse, R35, R26 ;  /* 0x0000002344237223 */ /* 0x040fe2000000001a */
[----:B------:R-:W0:Y:S01]  /*22a0*/  LDS.64 R24, [R9+0xc18] ;  /* 0x000c180009187984 */ /* 0x000e220000000a00 */
[C---:B------:R-:W-:Y:S01]  /*22b0*/  FFMA R32, R68.reuse, R32, R87 ;  /* 0x0000002044207223 */ /* 0x040fe20000000057 */
[C---:B------:R-:W-:Y:S01]  /*22c0*/  FFMA R79, R68.reuse, R29, R79 ;  /* 0x0000001d444f7223 */ /* 0x040fe2000000004f */
[C---:B------:R-:W-:Y:S01]  /*22d0*/  FFMA R30, R68.reuse, R30, R81 ;  /* 0x0000001e441e7223 */ /* 0x040fe20000000051 */
[C---:B------:R-:W-:Y:S01]  /*22e0*/  FFMA R85, R68.reuse, R31, R85 ;  /* 0x0000001f44557223 */ /* 0x040fe20000000055 */
[----:B------:R-:W-:Y:S01]  /*22f0*/  FFMA R68, R68, R83, R8 ;  /* 0x0000005344447223 */ /* 0x000fe20000000008 */
[----:B-1----:R-:W-:Y:S01]  /*2300*/  FFMA R52, R16, R36, R51 ;  /* 0x0000002410347223 */ /* 0x002fe20000000033 */
[C---:B------:R-:W-:Y:S01]  /*2310*/  FFMA R87, R17.reuse, R39, R62 ;  /* 0x0000002711577223 */ /* 0x040fe2000000003e */
[----:B------:R-:W-:Y:S01]  /*2320*/  FFMA R62, R36, R18, R57 ;  /* 0x00000012243e7223 */ /* 0x000fe20000000039 */
[C---:B------:R-:W-:Y:S01]  /*2330*/  FFMA R83, R17.reuse, R37, R64 ;  /* 0x0000002511537223 */ /* 0x040fe20000000040 */
[C---:B--2---:R-:W-:Y:S01]  /*2340*/  FFMA R51, R17.reuse, R3, R28 ;  /* 0x0000000311337223 */ /* 0x044fe2000000001c */
[----:B------:R-:W-:Y:S01]  /*2350*/  FFMA R54, R16, R2, R95 ;  /* 0x0000000210367223 */ /* 0x000fe2000000005f */
[C---:B------:R-:W-:Y:S01]  /*2360*/  FFMA R57, R18.reuse, R37, R72 ;  /* 0x0000002512397223 */ /* 0x040fe20000000048 */
[----:B------:R-:W-:Y:S01]  /*2370*/  FFMA R64, R18, R38, R61 ;  /* 0x0000002612407223 */ /* 0x000fe2000000003d */
[C---:B---3--:R-:W-:Y:S01]  /*2380*/  FFMA R28, R6.reuse, R17, R27 ;  /* 0x00000011061c7223 */ /* 0x048fe2000000001b */
[-C--:B------:R-:W-:Y:S01]  /*2390*/  FFMA R81, R17, R7.reuse, R60 ;  /* 0x0000000711517223 */ /* 0x080fe2000000003c */
[----:B------:R-:W1:Y:S01]  /*23a0*/  LDS.64 R26, [R9+0xc30] ;  /* 0x000c3000091a7984 */ /* 0x000e620000000a00 */
[----:B------:R-:W-:Y:S01]  /*23b0*/  FFMA R60, R6, R18, R63 ;  /* 0x00000012063c7223 */ /* 0x000fe2000000003f */
[C---:B------:R-:W-:Y:S01]  /*23c0*/  FFMA R72, R19.reuse, R38, R67 ;  /* 0x0000002613487223 */ /* 0x040fe20000000043 */
[C---:B------:R-:W-:Y:S01]  /*23d0*/  FFMA R8, R16.reuse, R6, R49 ;  /* 0x0000000610087223 */ /* 0x040fe20000000031 */
[C---:B------:R-:W-:Y:S01]  /*23e0*/  FFMA R29, R16.reuse, R7, R66 ;  /* 0x00000007101d7223 */ /* 0x040fe20000000042 */
[----:B------:R-:W-:Y:S01]  /*23f0*/  FFMA R31, R16, R37, R58 ;  /* 0x00000025101f7223 */ /* 0x000fe2000000003a */
[----:B------:R-:W-:Y:S01]  /*2400*/  FFMA R61, R18, R39, R70 ;  /* 0x00000027123d7223 */ /* 0x000fe20000000046 */
[C---:B------:R-:W-:Y:S01]  /*2410*/  FFMA R63, R19.reuse, R3, R74 ;  /* 0x00000003133f7223 */ /* 0x040fe2000000004a */
[-C--:B------:R-:W-:Y:S01]  /*2420*/  FFMA R67, R19, R39.reuse, R78 ;  /* 0x0000002713437223 */ /* 0x080fe2000000004e */
[----:B------:R-:W-:Y:S01]  /*2430*/  FFMA R49, R16, R39, R56 ;  /* 0x0000002710317223 */ /* 0x000fe20000000038 */
[C---:B0-----:R-:W-:Y:S01]  /*2440*/  FFMA R95, R24.reuse, R3, R40 ;  /* 0x00000003185f7223 */ /* 0x041fe20000000028 */
[C---:B------:R-:W-:Y:S01]  /*2450*/  FFMA R40, R24.reuse, R36, R91 ;  /* 0x0000002418287223 */ /* 0x040fe2000000005b */
[C---:B------:R-:W-:Y:S01]  /*2460*/  FFMA R91, R24.reuse, R37, R0 ;  /* 0x00000025185b7223 */ /* 0x040fe20000000000 */
[C---:B------:R-:W-:Y:S01]  /*2470*/  FFMA R0, R24.reuse, R38, R15 ;  /* 0x0000002618007223 */ /* 0x040fe2000000000f */
[C---:B------:R-:W-:Y:S01]  /*2480*/  FFMA R15, R24.reuse, R39, R4 ;  /* 0x00000027180f7223 */ /* 0x040fe20000000004 */
[----:B------:R-:W-:Y:S01]  /*2490*/  FFMA R4, R24, R6, R93 ;  /* 0x0000000618047223 */ /* 0x000fe2000000005d */
[----:B------:R-:W-:Y:S01]  /*24a0*/  FFMA R58, R2, R18, R53 ;  /* 0x00000012023a7223 */ /* 0x000fe20000000035 */
[-C--:B------:R-:W-:Y:S01]  /*24b0*/  FFMA R66, R6, R19.reuse, R69 ;  /* 0x0000001306427223 */ /* 0x080fe20000000045 */
[----:B------:R-:W-:Y:S01]  /*24c0*/  FFMA R70, R36, R19, R71 ;  /* 0x0000001324467223 */ /* 0x000fe20000000047 */
[-C--:B------:R-:W-:Y:S01]  /*24d0*/  FFMA R93, R24, R7.reuse, R48 ;  /* 0x00000007185d7223 */ /* 0x080fe20000000030 */
[----:B------:R-:W-:Y:S01]  /*24e0*/  FFMA R103, R25, R7, R42 ;  /* 0x0000000719677223 */ /* 0x000fe2000000002a */
[C---:B------:R-:W-:Y:S01]  /*24f0*/  FFMA R43, R16.reuse, R3, R94 ;  /* 0x00000003102b7223 */ /* 0x040fe2000000005e */
[-C--:B------:R-:W-:Y:S01]  /*2500*/  FFMA R50, R16, R38.reuse, R47 ;  /* 0x0000002610327223 */ /* 0x080fe2000000002f */
[-C--:B------:R-:W-:Y:S01]  /*2510*/  FFMA R59, R2, R17.reuse, R59 ;  /* 0x00000011023b7223 */ /* 0x080fe2000000003b */
[----:B------:R-:W-:Y:S01]  /*2520*/  FFMA R5, R36, R17, R5 ;  /* 0x0000001124057223 */ /* 0x000fe20000000005 */
[----:B------:R-:W-:Y:S01]  /*2530*/  FFMA R56, R17, R38, R23 ;  /* 0x0000002611387223 */ /* 0x000fe20000000017 */
[C---:B------:R-:W-:Y:S01]  /*2540*/  FFMA R55, R18.reuse, R3, R55 ;  /* 0x0000000312377223 */ /* 0x040fe20000000037 */
[----:B------:R-:W-:Y:S01]  /*2550*/  FFMA R53, R18, R7, R84 ;  /* 0x0000000712357223 */ /* 0x000fe20000000054 */
[----:B------:R-:W-:Y:S01]  /*2560*/  FFMA R65, R2, R19, R65 ;  /* 0x0000001302417223 */ /* 0x000fe20000000041 */
[C---:B------:R-:W-:Y:S01]  /*2570*/  FFMA R69, R19.reuse, R7, R20 ;  /* 0x0000000713457223 */ /* 0x040fe20000000014 */
[----:B------:R-:W-:Y:S01]  /*2580*/  FFMA R71, R19, R37, R76 ;  /* 0x0000002513477223 */ /* 0x000fe2000000004c */
[C---:B------:R-:W-:Y:S01]  /*2590*/  FFMA R97, R25.reuse, R3, R46 ;  /* 0x0000000319617223 */ /* 0x040fe2000000002e */
[----:B------:R-:W-:Y:S01]  /*25a0*/  FFMA R48, R36, R25, R45 ;  /* 0x0000001924307223 */ /* 0x000fe2000000002d */
[C---:B------:R-:W-:Y:S01]  /*25b0*/  FFMA R99, R25.reuse, R37, R44 ;  /* 0x0000002519637223 */ /* 0x040fe2000000002c */
[----:B------:R-:W-:Y:S01]  /*25c0*/  LDS.128 R16, [R14+0xe30] ;  /* 0x000e30000e107984 */ /* 0x000fe20000000c00 */
[----:B------:R-:W-:Y:S01]  /*25d0*/  FFMA R75, R24, R2, R75 ;  /* 0x00000002184b7223 */ /* 0x000fe2000000004b */
[----:B------:R-:W-:Y:S01]  /*25e0*/  FFMA R41, R2, R25, R41 ;  /* 0x0000001902297223 */ /* 0x000fe20000000029 */
[C---:B------:R-:W-:Y:S01]  /*25f0*/  FFMA R86, R25.reuse, R38, R86 ;  /* 0x0000002619567223 */ /* 0x040fe20000000056 */
[----:B------:R-:W0:Y:S01]  /*2600*/  LDS.128 R44, [R9+0xe20] ;  /* 0x000e2000092c7984 */ /* 0x000e220000000c00 */
[----:B------:R-:W-:Y:S01]  /*2610*/  FFMA R101, R25, R39, R88 ;  /* 0x0000002719657223 */ /* 0x000fe20000000058 */
[C---:B-1----:R-:W-:Y:S01]  /*2620*/  FFMA R74, R26.reuse, R36, R89 ;  /* 0x000000241a4a7223 */ /* 0x042fe20000000059 */
[C---:B------:R-:W-:Y:S01]  /*2630*/  FFMA R78, R26.reuse, R6, R77 ;  /* 0x000000061a4e7223 */ /* 0x040fe2000000004d */
[C---:B------:R-:W-:Y:S01]  /*2640*/  FFMA R42, R26.reuse, R2, R21 ;  /* 0x000000021a2a7223 */ /* 0x040fe20000000015 */
[C---:B------:R-:W-:Y:S01]  /*2650*/  FFMA R89, R26.reuse, R37, R80 ;  /* 0x000000251a597223 */ /* 0x040fe20000000050 */
[C---:B------:R-:W-:Y:S01]  /*2660*/  FFMA R77, R26.reuse, R7, R22 ;  /* 0x000000071a4d7223 */ /* 0x040fe20000000016 */
[----:B------:R-:W-:Y:S01]  /*2670*/  LDS R80, [R9+0xe1c] ;  /* 0x000e1c0009507984 */ /* 0x000fe20000000800 */
[C---:B------:R-:W-:Y:S01]  /*2680*/  FFMA R105, R26.reuse, R3, R90 ;  /* 0x000000031a697223 */ /* 0x040fe2000000005a */
[-C--:B------:R-:W-:Y:S01]  /*2690*/  FFMA R76, R26, R38.reuse, R73 ;  /* 0x000000261a4c7223 */ /* 0x080fe20000000049 */
[----:B------:R-:W-:Y:S01]  /*26a0*/  FFMA R79, R2, R27, R79 ;  /* 0x0000001b024f7223 */ /* 0x000fe2000000004f */
[----:B------:R-:W1:Y:S01]  /*26b0*/  LDS.128 R20, [R14+0xe20] ;  /* 0x000e20000e147984 */ /* 0x000e620000000c00 */
[----:B------:R-:W-:Y:S01]  /*26c0*/  FFMA R73, R26, R39, R82 ;  /* 0x000000271a497223 */ /* 0x000fe20000000052 */
[C---:B------:R-:W-:Y:S01]  /*26d0*/  FFMA R3, R27.reuse, R3, R30 ;  /* 0x000000031b037223 */ /* 0x040fe2000000001e */
[C---:B------:R-:W-:Y:S01]  /*26e0*/  FFMA R38, R27.reuse, R38, R33 ;  /* 0x000000261b267223 */ /* 0x040fe20000000021 */
[----:B------:R-:W2:Y:S01]  /*26f0*/  LDS R2, [R14+0xe1c] ;  /* 0x000e1c000e027984 */ /* 0x000ea20000000800 */
[----:B------:R-:W-:Y:S01]  /*2700*/  FFMA R92, R6, R25, R92 ;  /* 0x00000019065c7223 */ /* 0x000fe2000000005c */
[----:B------:R-:W-:Y:S01]  /*2710*/  FFMA R85, R36, R27, R85 ;  /* 0x0000001b24557223 */ /* 0x000fe20000000055 */
[C---:B------:R-:W-:Y:S01]  /*2720*/  FFMA R37, R27.reuse, R37, R32 ;  /* 0x000000251b257223 */ /* 0x040fe20000000020 */
[C---:B------:R-:W-:Y:S01]  /*2730*/  FFMA R39, R27.reuse, R39, R34 ;  /* 0x000000271b277223 */ /* 0x040fe20000000022 */
[----:B------:R-:W-:Y:S01]  /*2740*/  FFMA R30, R6, R27, R35 ;  /* 0x0000001b061e7223 */ /* 0x000fe20000000023 */
[----:B------:R-:W-:-:S02]  /*2750*/  FFMA R33, R27, R7, R68 ;  /* 0x000000071b217223 */ /* 0x000fc40000000044 */
[----:B------:R-:W3:Y:S01]  /*2760*/  LDS.128 R24, [R9+0xe30] ;  /* 0x000e300009187984 */ /* 0x000ee20000000c00 */
[----:B0-----:R-:W-:Y:S01]  /*2770*/  FFMA R84, R46, R18, R81 ;  /* 0x000000122e547223 */ /* 0x001fe20000000051 */
[----:B------:R-:W-:Y:S01]  /*2780*/  FFMA R49, R16, R45, R49 ;  /* 0x0000002d10317223 */ /* 0x000fe20000000031 */
[C---:B------:R-:W-:Y:S01]  /*2790*/  FFMA R109, R45.reuse, R17, R8 ;  /* 0x000000112d6d7223 */ /* 0x040fe20000000008 */
[----:B-1----:R-:W-:Y:S01]  /*27a0*/  FFMA R19, R80, R23, R0 ;  /* 0x0000001750137223 */ /* 0x002fe20000000000 */
[----:B------:R-:W-:Y:S01]  /*27b0*/  FFMA R82, R46, R21, R5 ;  /* 0x000000152e527223 */ /* 0x000fe20000000005 */
[----:B------:R-:W-:Y:S01]  /*27c0*/  FFMA R0, R80, R16, R15 ;  /* 0x0000001050007223 */ /* 0x000fe2000000000f */
[-C--:B------:R-:W-:Y:S01]  /*27d0*/  FFMA R107, R45, R23.reuse, R50 ;  /* 0x000000172d6b7223 */ /* 0x080fe20000000032 */
[----:B------:R-:W-:Y:S01]  /*27e0*/  FFMA R5, R46, R23, R56 ;  /* 0x000000172e057223 */ /* 0x000fe20000000038 */
[C---:B------:R-:W-:Y:S01]  /*27f0*/  FFMA R7, R80.reuse, R21, R40 ;  /* 0x0000001550077223 */ /* 0x040fe20000000028 */
[----:B------:R-:W-:Y:S01]  /*2800*/  FFMA R15, R80, R17, R4 ;  /* 0x00000011500f7223 */ /* 0x000fe20000000004 */
[-C--:B--2---:R-:W-:Y:S01]  /*2810*/  FFMA R50, R2, R46.reuse, R59 ;  /* 0x0000002e02327223 */ /* 0x084fe2000000003b */
[----:B------:R-:W-:Y:S01]  /*2820*/  FFMA R56, R16, R46, R87 ;  /* 0x0000002e10387223 */ /* 0x000fe20000000057 */
[----:B------:R-:W-:Y:S01]  /*2830*/  FFMA R4, R80, R18, R93 ;  /* 0x0000001250047223 */ /* 0x000fe2000000005d */
[C---:B------:R-:W-:Y:S01]  /*2840*/  FFMA R6, R44.reuse, R20, R97 ;  /* 0x000000142c067223 */ /* 0x040fe20000000061 */
[----:B------:R-:W-:Y:S01]  /*2850*/  FFMA R40, R44, R16, R101 ;  /* 0x000000102c287223 */ /* 0x000fe20000000065 */
[-C--:B------:R-:W-:Y:S01]  /*2860*/  FFMA R68, R46, R22.reuse, R83 ;  /* 0x000000162e447223 */ /* 0x080fe20000000053 */
[----:B------:R-:W-:Y:S01]  /*2870*/  FFMA R87, R2, R47, R58 ;  /* 0x0000002f02577223 */ /* 0x000fe2000000003a */
[----:B------:R-:W-:Y:S01]  /*2880*/  FFMA R59, R47, R22, R57 ;  /* 0x000000162f3b7223 */ /* 0x000fe20000000039 */
[C---:B------:R-:W-:Y:S01]  /*2890*/  FFMA R41, R44.reuse, R2, R41 ;  /* 0x000000022c297223 */ /* 0x040fe20000000029 */
[C---:B------:R-:W-:Y:S01]  /*28a0*/  FFMA R48, R44.reuse, R21, R48 ;  /* 0x000000152c307223 */ /* 0x040fe20000000030 */
[CC--:B------:R-:W-:Y:S01]  /*28b0*/  FFMA R36, R44.reuse, R22.reuse, R99 ;  /* 0x000000162c247223 */ /* 0x0c0fe20000000063 */
[C---:B------:R-:W-:Y:S01]  /*28c0*/  FFMA R93, R44.reuse, R23, R86 ;  /* 0x000000172c5d7223 */ /* 0x040fe20000000056 */
[----:B------:R-:W-:Y:S01]  /*28d0*/  FFMA R97, R44, R17, R92 ;  /* 0x000000112c617223 */ /* 0x000fe2000000005c */
[----:B------:R-:W-:Y:S01]  /*28e0*/  FFMA R101, R45, R21, R52 ;  /* 0x000000152d657223 */ /* 0x000fe20000000034 */
[-C--:B------:R-:W-:Y:S01]  /*28f0*/  FFMA R83, R20, R47.reuse, R55 ;  /* 0x0000002f14537223 */ /* 0x080fe20000000037 */
[----:B------:R-:W-:Y:S01]  /*2900*/  FFMA R58, R16, R47, R61 ;  /* 0x0000002f103a7223 */ /* 0x000fe2000000003d */
[C---:B------:R-:W-:Y:S01]  /*2910*/  FFMA R57, R47.reuse, R17, R60 ;  /* 0x000000112f397223 */ /* 0x040fe2000000003c */
[----:B---3--:R-:W-:Y:S01]  /*2920*/  FFMA R88, R24, R22, R71 ;  /* 0x0000001618587223 */ /* 0x008fe20000000047 */
[C---:B------:R-:W-:Y:S01]  /*2930*/  FFMA R95, R80.reuse, R20, R95 ;  /* 0x00000014505f7223 */ /* 0x040fe2000000005f */
[C---:B------:R-:W-:Y:S01]  /*2940*/  FFMA R91, R80.reuse, R22, R91 ;  /* 0x00000016505b7223 */ /* 0x040fe2000000005b */
[----:B------:R-:W-:Y:S01]  /*2950*/  FFMA R75, R80, R2, R75 ;  /* 0x00000002504b7223 */ /* 0x000fe2000000004b */
[-C--:B------:R-:W-:Y:S01]  /*2960*/  FFMA R44, R44, R18.reuse, R103 ;  /* 0x000000122c2c7223 */ /* 0x080fe20000000067 */
        /* <DEDUP_REMOVED lines=16> */
[-C--:B------:R-:W-:Y:S01]  /*2a70*/  FFMA R74, R2, R26.reuse, R79 ;  /* 0x0000001a024a7223 */ /* 0x080fe2000000004f */
[----:B------:R-:W-:Y:S01]  /*2a80*/  FFMA R67, R26, R23, R38 ;  /* 0x000000171a437223 */ /* 0x000fe20000000026 */
[----:B------:R-:W-:Y:S01]  /*2a90*/  FFMA R76, R16, R26, R39 ;  /* 0x0000001a104c7223 */ /* 0x000fe20000000027 */
[----:B------:R-:W-:Y:S01]  /*2aa0*/  FFMA R45, R46, R17, R28 ;  /* 0x000000112e2d7223 */ /* 0x000fe2000000001c */
[C---:B------:R-:W-:Y:S01]  /*2ab0*/  FFMA R102, R24.reuse, R21, R70 ;  /* 0x0000001518667223 */ /* 0x040fe20000000046 */
[C---:B------:R-:W-:Y:S01]  /*2ac0*/  FFMA R51, R24.reuse, R23, R72 ;  /* 0x0000001718337223 */ /* 0x040fe20000000048 */
[----:B------:R-:W-:Y:S01]  /*2ad0*/  FFMA R66, R24, R18, R69 ;  /* 0x0000001218427223 */ /* 0x000fe20000000045 */
[-C--:B------:R-:W-:Y:S01]  /*2ae0*/  FFMA R105, R20, R25.reuse, R105 ;  /* 0x0000001914697223 */ /* 0x080fe20000000069 */
        /* <DEDUP_REMOVED lines=8> */
[----:B------:R-:W-:Y:S06]  /*2b70*/  BAR.SYNC.DEFER_BLOCKING 0x0 ;  /* 0x0000000000007b1d */ /* 0x000fec0000010000 */
[----:B------:R-:W-:Y:S05]  /*2b80*/  BRA.U !UP0, `(.L_x_6) ;  /* 0xffffffd9081c7547 */ /* 0x000fea000b83ffff */
.L_x_0:
[----:B------:R-:W1:Y:S01]  /*2b90*/  S2R R14, SR_CTAID.X ;  /* 0x00000000000e7919 */ /* 0x000e620000002500 */
[----:B------:R-:W2:Y:S01]  /*2ba0*/  LDCU.64 UR6, c[0x0][0x398] ;  /* 0x00007300ff0677ac */ /* 0x000ea20008000a00 */
[----:B------:R-:W3:Y:S01]  /*2bb0*/  LDC.64 R8, c[0x0][0x390] ;  /* 0x0000e400ff087b82 */ /* 0x000ee20000000a00 */
[----:B------:R-:W1:Y:S01]  /*2bc0*/  S2R R11, SR_TID.X ;  /* 0x00000000000b7919 */ /* 0x000e620000002100 */
[----:B------:R-:W4:Y:S01]  /*2bd0*/  S2R R3, SR_CTAID.Y ;  /* 0x0000000000037919 */ /* 0x000f220000002600 */
[----:B------:R-:W4:Y:S01]  /*2be0*/  S2R R10, SR_TID.Y ;  /* 0x00000000000a7919 */ /* 0x000f220000002200 */
[----:B-1----:R-:W-:-:S04]  /*2bf0*/  LEA R14, R14, R11, 0x4 ;  /* 0x0000000b0e0e7211 */ /* 0x002fc800078e20ff */
[----:B------:R-:W-:Y:S02]  /*2c00*/  SHF.L.U32 R14, R14, 0x3, RZ ;  /* 0x000000030e0e7819 */ /* 0x000fe400000006ff */
[----:B----4-:R-:W-:Y:S02]  /*2c10*/  LEA R3, R3, R10, 0x4 ;  /* 0x0000000a03037211 */ /* 0x010fe400078e20ff */
[C---:B------:R-:W-:Y:S02]  /*2c20*/  IADD3 R18, PT, PT, R14.reuse, 0x1, RZ ;  /* 0x000000010e127810 */ /* 0x040fe40007ffe0ff */
[----:B------:R-:W-:Y:S02]  /*2c30*/  SHF.L.U32 R3, R3, 0x3, RZ ;  /* 0x0000000303037819 */ /* 0x000fe400000006ff */
[C---:B--2---:R-:W-:Y:S02]  /*2c40*/  ISETP.GE.AND P0, PT, R14.reuse, UR7, PT ;  /* 0x000000070e007c0c */ /* 0x044fe4000bf06270 */
[----:B------:R-:W-:Y:S01]  /*2c50*/  IADD3 R10, PT, PT, R14, 0x2, RZ ;  /* 0x000000020e0a7810 */ /* 0x000fe20007ffe0ff */
[----:B------:R-:W-:Y:S01]  /*2c60*/  IMAD R13, R3, UR7, R14 ;  /* 0x00000007030d7c24 */ /* 0x000fe2000f8e020e */
[----:B------:R-:W-:-:S02]  /*2c70*/  ISETP.GE.AND P1, PT, R18, UR7, PT ;  /* 0x0000000712007c0c */ /* 0x000fc4000bf26270 */
[----:B------:R-:W-:Y:S02]  /*2c80*/  ISETP.GE.OR P3, PT, R3, UR6, P0 ;  /* 0x0000000603007c0c */ /* 0x000fe40008766670 */
[----:B------:R-:W-:Y:S01]  /*2c90*/  ISETP.GE.AND P0, PT, R10, UR7, PT ;  /* 0x000000070a007c0c */ /* 0x000fe2000bf06270 */
[----:B---3--:R-:W-:Y:S01]  /*2ca0*/  IMAD.WIDE R10, R13, 0x4, R8 ;  /* 0x000000040d0a7825 */ /* 0x008fe200078e0208 */
[----:B------:R-:W-:Y:S02]  /*2cb0*/  P2R R16, PR, RZ, 0x2 ;  /* 0x00000002ff107803 */ /* 0x000fe40000000000 */
[C---:B------:R-:W-:Y:S02]  /*2cc0*/  ISETP.GE.OR P2, PT, R3.reuse, UR6, P1 ;  /* 0x0000000603007c0c */ /* 0x040fe40008f46670 */
[----:B------:R-:W-:Y:S02]  /*2cd0*/  ISETP.GE.OR P1, PT, R3, UR6, P0 ;  /* 0x0000000603007c0c */ /* 0x000fe40008726670 */
[----:B------:R-:W-:-:S02]  /*2ce0*/  IADD3 R17, PT, PT, R14, 0x4, RZ ;  /* 0x000000040e117810 */ /* 0x000fc40007ffe0ff */
[----:B------:R-:W-:Y:S01]  /*2cf0*/  IADD3 R12, PT, PT, R14, 0x3, RZ ;  /* 0x000000030e0c7810 */ /* 0x000fe20007ffe0ff */
[----:B0-----:R-:W-:Y:S01]  /*2d00*/  @!P3 STG.E desc[UR8][R10.64], R75 ;  /* 0x0000004b0a00b986 */ /* 0x001fe2000c101908 */
[----:B------:R-:W-:Y:S02]  /*2d10*/  ISETP.GE.AND P4, PT, R17, UR7, PT ;  /* 0x0000000711007c0c */ /* 0x000fe4000bf86270 */
[----:B------:R-:W-:Y:S02]  /*2d20*/  ISETP.GE.AND P5, PT, R12, UR7, PT ;  /* 0x000000070c007c0c */ /* 0x000fe4000bfa6270 */
[----:B------:R-:W-:Y:S01]  /*2d30*/  IADD3 R12, PT, PT, R14, 0x5, RZ ;  /* 0x000000050e0c7810 */ /* 0x000fe20007ffe0ff */
[----:B------:R-:W-:Y:S01]  /*2d40*/  @!P2 STG.E desc[UR8][R10.64+0x4], R95 ;  /* 0x0000045f0a00a986 */ /* 0x000fe2000c101908 */
[C---:B------:R-:W-:Y:S02]  /*2d50*/  ISETP.GE.OR P2, PT, R3.reuse, UR6, P5 ;  /* 0x0000000603007c0c */ /* 0x040fe4000af46670 */
[----:B------:R-:W-:Y:S01]  /*2d60*/  ISETP.GE.AND P3, PT, R12, UR7, PT ;  /* 0x000000070c007c0c */ /* 0x000fe2000bf66270 */
[----:B------:R0:W-:Y:S01]  /*2d70*/  @!P1 STG.E desc[UR8][R10.64+0x8], R7 ;  /* 0x000008070a009986 */ /* 0x0001e2000c101908 */
[----:B------:R-:W-:-:S02]  /*2d80*/  ISETP.GE.OR P1, PT, R3, UR6, P4 ;  /* 0x0000000603007c0c */ /* 0x000fc4000a726670 */
[----:B------:R-:W-:Y:S02]  /*2d90*/  IADD3 R12, PT, PT, R14, 0x6, RZ ;  /* 0x000000060e0c7810 */ /* 0x000fe40007ffe0ff */
[----:B------:R-:W-:-:S05]  /*2da0*/  IADD3 R17, PT, PT, R13, UR7, RZ ;  /* 0x000000070d117c10 */ /* 0x000fca000fffe0ff */
[----:B------:R-:W-:Y:S01]  /*2db0*/  @!P2 STG.E desc[UR8][R10.64+0xc], R91 ;  /* 0x00000c5b0a00a986 */ /* 0x000fe2000c101908 */
[----:B------:R-:W-:Y:S01]  /*2dc0*/  ISETP.GE.AND P2, PT, R12, UR7, PT ;  /* 0x000000070c007c0c */ /* 0x000fe2000bf46270 */
[----:B------:R-:W-:Y:S01]  /*2dd0*/  IMAD.WIDE R12, R17, 0x4, R8 ;  /* 0x00000004110c7825 */ /* 0x000fe200078e0208 */
[----:B0-----:R-:W-:Y:S01]  /*2de0*/  IADD3 R7, PT, PT, R14, 0x7, RZ ;  /* 0x000000070e077810 */ /* 0x001fe20007ffe0ff */
[----:B------:R-:W-:Y:S01]  /*2df0*/  @!P1 STG.E desc[UR8][R10.64+0x10], R19 ;  /* 0x000010130a009986 */ /* 0x000fe2000c101908 */
[----:B------:R-:W-:Y:S02]  /*2e00*/  ISETP.GE.OR P1, PT, R3, UR6, P3 ;  /* 0x0000000603007c0c */ /* 0x000fe40009f26670 */
[----:B------:R-:W-:-:S11]  /*2e10*/  IADD3 R17, PT, PT, R17, UR7, RZ ;  /* 0x0000000711117c10 */ /* 0x000fd6000fffe0ff */
[----:B------:R0:W-:Y:S01]  /*2e20*/  @!P1 STG.E desc[UR8][R10.64+0x14], R0 ;  /* 0x000014000a009986 */ /* 0x0001e2000c101908 */
[C---:B------:R-:W-:Y:S02]  /*2e30*/  ISETP.GE.OR P1, PT, R3.reuse, UR6, P2 ;  /* 0x0000000603007c0c */ /* 0x040fe40009726670 */
[----:B0-----:R-:W-:-:S11]  /*2e40*/  IADD3 R0, PT, PT, R3, 0x2, RZ ;  /* 0x0000000203007810 */ /* 0x001fd60007ffe0ff */
[----:B------:R-:W-:Y:S01]  /*2e50*/  @!P1 STG.E desc[UR8][R10.64+0x18], R15 ;  /* 0x0000180f0a009986 */ /* 0x000fe2000c101908 */
[----:B------:R-:W-:Y:S02]  /*2e60*/  ISETP.GE.AND P1, PT, R7, UR7, PT ;  /* 0x0000000707007c0c */ /* 0x000fe4000bf26270 */
[C---:B------:R-:W-:Y:S02]  /*2e70*/  IADD3 R7, PT, PT, R3.reuse, 0x1, RZ ;  /* 0x0000000103077810 */ /* 0x040fe40007ffe0ff */
[----:B------:R-:W-:-:S13]  /*2e80*/  ISETP.GE.OR P6, PT, R3, UR6, P1 ;  /* 0x0000000603007c0c */ /* 0x000fda0008fc6670 */
[----:B------:R-:W-:Y:S01]  /*2e90*/  @!P6 STG.E desc[UR8][R10.64+0x1c], R4 ;  /* 0x00001c040a00e986 */ /* 0x000fe2000c101908 */
[----:B------:R-:W-:-:S04]  /*2ea0*/  ISETP.GE.AND P6, PT, R14, UR7, PT ;  /* 0x000000070e007c0c */ /* 0x000fc8000bfc6270 */
[----:B------:R-:W-:-:S13]  /*2eb0*/  ISETP.GE.OR P6, PT, R7, UR6, P6 ;  /* 0x0000000607007c0c */ /* 0x000fda000b7c6670 */
[----:B------:R-:W-:Y:S01]  /*2ec0*/  @!P6 STG.E desc[UR8][R12.64], R41 ;  /* 0x000000290c00e986 */ /* 0x000fe2000c101908 */
[----:B------:R-:W-:-:S04]  /*2ed0*/  ISETP.GE.AND P6, PT, R18, UR7, PT ;  /* 0x0000000712007c0c */ /* 0x000fc8000bfc6270 */
[----:B------:R-:W-:-:S13]  /*2ee0*/  ISETP.GE.OR P6, PT, R7, UR6, P6 ;  /* 0x0000000607007c0c */ /* 0x000fda000b7c6670 */
[----:B------:R0:W-:Y:S01]  /*2ef0*/  @!P6 STG.E desc[UR8][R12.64+0x4], R6 ;  /* 0x000004060c00e986 */ /* 0x0001e2000c101908 */
[----:B------:R-:W-:-:S13]  /*2f00*/  ISETP.GE.OR P6, PT, R7, UR6, P0 ;  /* 0x0000000607007c0c */ /* 0x000fda00087c6670 */
[----:B------:R-:W-:Y:S01]  /*2f10*/  @!P6 STG.E desc[UR8][R12.64+0x8], R48 ;  /* 0x000008300c00e986 */ /* 0x000fe2000c101908 */
        /* <DEDUP_REMOVED lines=8> */
[----:B------:R-:W-:Y:S01]  /*2fa0*/  ISETP.GE.OR P6, PT, R7, UR6, P1 ;  /* 0x0000000607007c0c */ /* 0x000fe20008fc6670 */
[C---:B0-----:R-:W-:Y:S01]  /*2fb0*/  IMAD.WIDE R6, R17.reuse, 0x4, R8 ;  /* 0x0000000411067825 */ /* 0x041fe200078e0208 */
[----:B------:R-:W-:-:S05]  /*2fc0*/  IADD3 R17, PT, PT, R17, UR7, RZ ;  /* 0x0000000711117c10 */ /* 0x000fca000fffe0ff */
[C---:B------:R-:W-:Y:S01]  /*2fd0*/  IMAD.WIDE R10, R17.reuse, 0x4, R8 ;  /* 0x00000004110a7825 */ /* 0x040fe200078e0208 */
[----:B------:R-:W-:-:S05]  /*2fe0*/  IADD3 R17, PT, PT, R17, UR7, RZ ;  /* 0x0000000711117c10 */ /* 0x000fca000fffe0ff */
[----:B------:R-:W-:Y:S01]  /*2ff0*/  @!P6 STG.E desc[UR8][R12.64+0x1c], R44 ;  /* 0x00001c2c0c00e986 */ /* 0x000fe2000c101908 */
[----:B------:R-:W-:-:S04]  /*3000*/  ISETP.GE.AND P6, PT, R14, UR7, PT ;  /* 0x000000070e007c0c */ /* 0x000fc8000bfc6270 */
[----:B------:R-:W-:-:S13]  /*3010*/  ISETP.GE.OR P6, PT, R0, UR6, P6 ;  /* 0x0000000600007c0c */ /* 0x000fda000b7c6670 */
[----:B------:R-:W-:Y:S01]  /*3020*/  @!P6 STG.E desc[UR8][R6.64], R99 ;  /* 0x000000630600e986 */ /* 0x000fe2000c101908 */
[----:B------:R-:W-:-:S04]  /*3030*/  ISETP.GE.AND P6, PT, R18, UR7, PT ;  /* 0x0000000712007c0c */ /* 0x000fc8000bfc6270 */
        /* <DEDUP_REMOVED lines=12> */
[----:B------:R-:W-:Y:S02]  /*3100*/  ISETP.GE.OR P6, PT, R0, UR6, P1 ;  /* 0x0000000600007c0c */ /* 0x000fe40008fc6670 */
[----:B------:R-:W-:-:S11]  /*3110*/  IADD3 R0, PT, PT, R3, 0x3, RZ ;  /* 0x0000000303007810 */ /* 0x000fd60007ffe0ff */
[----:B------:R0:W-:Y:S01]  /*3120*/  @!P6 STG.E desc[UR8][R6.64+0x1c], R54 ;  /* 0x00001c360600e986 */ /* 0x0001e2000c101908 */
[----:B------:R-:W-:-:S04]  /*3130*/  ISETP.GE.AND P6, PT, R14, UR7, PT ;  /* 0x000000070e007c0c */ /* 0x000fc8000bfc6270 */
[----:B------:R-:W-:Y:S01]  /*3140*/  ISETP.GE.OR P6, PT, R0, UR6, P6 ;  /* 0x0000000600007c0c */ /* 0x000fe2000b7c6670 */
[C---:B0-----:R-:W-:Y:S01]  /*3150*/  IMAD.WIDE R6, R17.reuse, 0x4, R8 ;  /* 0x0000000411067825 */ /* 0x041fe200078e0208 */
[----:B------:R-:W-:-:S11]  /*3160*/  IADD3 R17, PT, PT, R17, UR7, RZ ;  /* 0x0000000711117c10 */ /* 0x000fd6000fffe0ff */
        /* <DEDUP_REMOVED lines=9> */
[----:B------:R0:W-:Y:S01]  /*3200*/  @!P6 STG.E desc[UR8][R10.64+0x10], R5 ;  /* 0x000010050a00e986 */ /* 0x0001e2000c101908 */
[----:B------:R-:W-:Y:S01]  /*3210*/  ISETP.GE.OR P6, PT, R0, UR6, P3 ;  /* 0x0000000600007c0c */ /* 0x000fe20009fc6670 */
[C---:B0-----:R-:W-:Y:S01]  /*3220*/  IMAD.WIDE R4, R17.reuse, 0x4, R8 ;  /* 0x0000000411047825 */ /* 0x041fe200078e0208 */
[----:B------:R-:W-:-:S11]  /*3230*/  IADD3 R17, PT, PT, R17, UR7, RZ ;  /* 0x0000000711117c10 */ /* 0x000fd6000fffe0ff */
[----:B------:R-:W-:Y:S01]  /*3240*/  @!P6 STG.E desc[UR8][R10.64+0x14], R56 ;  /* 0x000014380a00e986 */ /* 0x000fe2000c101908 */
[----:B------:R-:W-:-:S13]  /*3250*/  ISETP.GE.OR P6, PT, R0, UR6, P2 ;  /* 0x0000000600007c0c */ /* 0x000fda00097c6670 */
[----:B------:R-:W-:Y:S01]  /*3260*/  @!P6 STG.E desc[UR8][R10.64+0x18], R45 ;  /* 0x0000182d0a00e986 */ /* 0x000fe2000c101908 */
[----:B------:R-:W-:Y:S02]  /*3270*/  ISETP.GE.OR P6, PT, R0, UR6, P1 ;  /* 0x0000000600007c0c */ /* 0x000fe40008fc6670 */
[----:B------:R-:W-:-:S11]  /*3280*/  IADD3 R0, PT, PT, R3, 0x4, RZ ;  /* 0x0000000403007810 */ /* 0x000fd60007ffe0ff */
        /* <DEDUP_REMOVED lines=24> */
[----:B------:R0:W-:Y:S01]  /*3410*/  @!P6 STG.E desc[UR8][R4.64], R52 ;  /* 0x000000340400e986 */ /* 0x0001e2000c101908 */
[----:B------:R-:W-:Y:S01]  /*3420*/  ISETP.GE.AND P6, PT, R18, UR7, PT ;  /* 0x0000000712007c0c */ /* 0x000fe2000bfc6270 */
[----:B------:R-:W-:-:S03]  /*3430*/  IMAD.WIDE R8, R17, 0x4, R8 ;  /* 0x0000000411087825 */ /* 0x000fc600078e0208 */
[----:B------:R-:W-:-:S13]  /*3440*/  ISETP.GE.OR P6, PT, R0, UR6, P6 ;  /* 0x0000000600007c0c */ /* 0x000fda000b7c6670 */
[----:B------:R0:W-:Y:S01]  /*3450*/  @!P6 STG.E desc[UR8][R4.64+0x4], R64 ;  /* 0x000004400400e986 */ /* 0x0001e2000c101908 */
        /* <DEDUP_REMOVED lines=10> */
[----:B------:R-:W-:Y:S02]  /*3500*/  ISETP.GE.OR P6, PT, R0, UR6, P1 ;  /* 0x0000000600007c0c */ /* 0x000fe40008fc6670 */
[C---:B------:R-:W-:Y:S02]  /*3510*/  IADD3 R0, PT, PT, R3.reuse, 0x6, RZ ;  /* 0x0000000603007810 */ /* 0x040fe40007ffe0ff */
[----:B------:R-:W-:-:S09]  /*3520*/  IADD3 R3, PT, PT, R3, 0x7, RZ ;  /* 0x0000000703037810 */ /* 0x000fd20007ffe0ff */
[----:B------:R0:W-:Y:S01]  /*3530*/  @!P6 STG.E desc[UR8][R4.64+0x1c], R66 ;  /* 0x00001c420400e986 */ /* 0x0001e2000c101908 */
[----:B------:R-:W-:-:S04]  /*3540*/  ISETP.GE.AND P6, PT, R14, UR7, PT ;  /* 0x000000070e007c0c */ /* 0x000fc8000bfc6270 */
[----:B------:R-:W-:-:S13]  /*3550*/  ISETP.GE.OR P6, PT, R0, UR6, P6 ;  /* 0x0000000600007c0c */ /* 0x000fda000b7c6670 */
[----:B------:R0:W-:Y:S01]  /*3560*/  @!P6 STG.E desc[UR8][R6.64], R47 ;  /* 0x0000002f0600e986 */ /* 0x0001e2000c101908 */
[----:B------:R-:W-:-:S04]  /*3570*/  ISETP.GE.AND P6, PT, R18, UR7, PT ;  /* 0x0000000712007c0c */ /* 0x000fc8000bfc6270 */
[----:B------:R-:W-:-:S13]  /*3580*/  ISETP.GE.OR P6, PT, R0, UR6, P6 ;  /* 0x0000000600007c0c */ /* 0x000fda000b7c6670 */
[----:B------:R0:W-:Y:S01]  /*3590*/  @!P6 STG.E desc[UR8][R6.64+0x4], R105 ;  /* 0x000004690600e986 */ /* 0x0001e2000c101908 */
[----:B------:R-:W-:Y:S02]  /*35a0*/  ISETP.GE.OR P6, PT, R0, UR6, P0 ;  /* 0x0000000600007c0c */ /* 0x000fe400087c6670 */
[----:B------:R-:W-:-:S11]  /*35b0*/  ISETP.GE.OR P0, PT, R3, UR6, P0 ;  /* 0x0000000603007c0c */ /* 0x000fd60008706670 */
        /* <DEDUP_REMOVED lines=16> */
[----:B------:R-:W-:-:S03]  /*36c0*/  ISETP.GE.AND P6, PT, R14, UR7, PT ;  /* 0x000000070e007c0c */ /* 0x000fc6000bfc6270 */
[----:B------:R0:W-:Y:S01]  /*36d0*/  @!P0 STG.E desc[UR8][R8.64+0x8], R2 ;  /* 0x0000080208008986 */ /* 0x0001e2000c101908 */
[----:B------:R-:W-:-:S03]  /*36e0*/  ISETP.GE.OR P6, PT, R3, UR6, P6 ;  /* 0x0000000603007c0c */ /* 0x000fc6000b7c6670 */
[----:B------:R0:W-:Y:S04]  /*36f0*/  @!P5 STG.E desc[UR8][R8.64+0xc], R90 ;  /* 0x00000c5a0800d986 */ /* 0x0001e8000c101908 */
[----:B------:R0:W-:Y:S04]  /*3700*/  @!P4 STG.E desc[UR8][R8.64+0x10], R67 ;  /* 0x000010430800c986 */ /* 0x0001e8000c101908 */
[----:B------:R0:W-:Y:S04]  /*3710*/  @!P3 STG.E desc[UR8][R8.64+0x14], R76 ;  /* 0x0000144c0800b986 */ /* 0x0001e8000c101908 */
[----:B------:R0:W-:Y:S01]  /*3720*/  @!P6 STG.E desc[UR8][R8.64], R74 ;  /* 0x0000004a0800e986 */ /* 0x0001e2000c101908 */
[----:B------:R-:W-:-:S03]  /*3730*/  ISETP.NE.AND P6, PT, R16, RZ, PT ;  /* 0x000000ff1000720c */ /* 0x000fc60003fc5270 */
[----:B------:R0:W-:Y:S01]  /*3740*/  @!P2 STG.E desc[UR8][R8.64+0x18], R39 ;  /* 0x000018270800a986 */ /* 0x0001e2000c101908 */
[----:B------:R-:W-:-:S13]  /*3750*/  ISETP.GE.OR P6, PT, R3, UR6, P6 ;  /* 0x0000000603007c0c */ /* 0x000fda000b7c6670 */
[----:B------:R0:W-:Y:S01]  /*3760*/  @!P6 STG.E desc[UR8][R8.64+0x4], R78 ;  /* 0x0000044e0800e986 */ /* 0x0001e2000c101908 */
[----:B------:R-:W-:Y:S05]  /*3770*/  @P1 EXIT ;  /* 0x000000000000194d */ /* 0x000fea0003800000 */
[----:B------:R-:W-:Y:S01]  /*3780*/  STG.E desc[UR8][R8.64+0x1c], R38 ;  /* 0x00001c2608007986 */ /* 0x000fe2000c101908 */
[----:B------:R-:W-:Y:S05]  /*3790*/  EXIT ;  /* 0x000000000000794d */ /* 0x000fea0003800000 */
.L_x_7:
[----:B------:R-:W-:-:S00]  /*37a0*/  BRA `(.L_x_7) ;  /* 0xfffffffc00fc7947 */ /* 0x000fc0000383ffff */
[----:B------:R-:W-:-:S00]  /*37b0*/  NOP ;  /* 0x0000000000007918 */ /* 0x000fc00000000000 */
        /* <DEDUP_REMOVED lines=12> */
.L_x_16:


//--------------------- .text._Z14threadTileGemmILi64ELi64ELi16ELi4ELi4EEvPKfS1_Pfiii --------------------------
	.section	.text._Z14threadTileGemmILi64ELi64ELi16ELi4ELi4EEvPKfS1_Pfiii,"ax",@progbits
	.align	128
        .global         _Z14threadTileGemmILi64ELi64ELi16ELi4ELi4EEvPKfS1_Pfiii
        .type           _Z14threadTileGemmILi64ELi64ELi16ELi4ELi4EEvPKfS1_Pfiii,@function
        .size           _Z14threadTileGemmILi64ELi64ELi16ELi4ELi4EEvPKfS1_Pfiii,(.L_x_17 - _Z14threadTileGemmILi64ELi64ELi16ELi4ELi4EEvPKfS1_Pfiii)
        .other          _Z14threadTileGemmILi64ELi64ELi16ELi4ELi4EEvPKfS1_Pfiii,@"STO_CUDA_ENTRY STV_DEFAULT"
_Z14threadTileGemmILi64ELi64ELi16ELi4ELi4EEvPKfS1_Pfiii:
.text._Z14threadTileGemmILi64ELi64ELi16ELi4ELi4EEvPKfS1_Pfiii:
[----:B------:R-:W-:Y:S01]  /*0000*/  LDC R1, c[0x0][0x37c] ;  /* 0x0000df00ff017b82 */ /* 0x000fe20000000800 */
[----:B------:R-:W0:Y:S07]  /*0010*/  S2R R7, SR_TID.X ;  /* 0x0000000000077919 */ /* 0x000e2e0000002100 */
[----:B------:R-:W1:Y:S01]  /*0020*/  S2UR UR5, SR_CTAID.Y ;  /* 0x00000000000579c3 */ /* 0x000e620000002600 */
[----:B------:R-:W2:Y:S01]  /*0030*/  LDCU UR8, c[0x0][0x3a0] ;  /* 0x00007400ff0877ac */ /* 0x000ea20008000800 */
[----:B------:R-:W-:Y:S01]  /*0040*/  HFMA2 R20, -RZ, RZ, 0, 0 ;  /* 0x00000000ff147431 */ /* 0x000fe200000001ff */
[----:B------:R-:W0:Y:S01]  /*0050*/  S2R R24, SR_TID.Y ;  /* 0x0000000000187919 */ /* 0x000e220000002200 */
[----:B------:R-:W-:-:S02]  /*0060*/  CS2R R16, SRZ ;  /* 0x0000000000107805 */ /* 0x000fc4000001ff00 */
[----:B------:R-:W-:Y:S02]  /*0070*/  CS2R R30, SRZ ;  /* 0x00000000001e7805 */ /* 0x000fe4000001ff00 */
[----:B------:R-:W-:Y:S02]  /*0080*/  CS2R R32, SRZ ;  /* 0x0000000000207805 */ /* 0x000fe4000001ff00 */
[----:B------:R-:W-:Y:S01]  /*0090*/  CS2R R34, SRZ ;  /* 0x0000000000227805 */ /* 0x000fe2000001ff00 */
[----:B------:R-:W3:Y:S01]  /*00a0*/  S2UR UR6, SR_CTAID.X ;  /* 0x00000000000679c3 */ /* 0x000ee20000002500 */
[----:B------:R-:W-:Y:S02]  /*00b0*/  CS2R R26, SRZ ;  /* 0x00000000001a7805 */ /* 0x000fe4000001ff00 */
[----:B------:R-:W-:Y:S02]  /*00c0*/  CS2R R28, SRZ ;  /* 0x00000000001c7805 */ /* 0x000fe4000001ff00 */
[----:B------:R-:W-:-:S02]  /*00d0*/  CS2R R22, SRZ ;  /* 0x0000000000167805 */ /* 0x000fc4000001ff00 */
[----:B------:R-:W-:Y:S01]  /*00e0*/  MOV R25, RZ ;  /* 0x000000ff00197202 */ /* 0x000fe20000000f00 */
[----:B------:R-:W4:Y:S01]  /*00f0*/  LDCU.64 UR10, c[0x0][0x358] ;  /* 0x00006b00ff0a77ac */ /* 0x000f220008000a00 */
[----:B--2---:R-:W-:Y:S02]  /*0100*/  UISETP.GE.AND UP0, UPT, UR8, 0x1, UPT ;  /* 0x000000010800788c */ /* 0x004fe4000bf06270 */
[----:B-1----:R-:W-:Y:S02]  /*0110*/  USHF.L.U32 UR5, UR5, 0x6, URZ ;  /* 0x0000000605057899 */ /* 0x002fe400080006ff */
[----:B---3--:R-:W-:Y:S01]  /*0120*/  USHF.L.U32 UR6, UR6, 0x6, URZ ;  /* 0x0000000606067899 */ /* 0x008fe200080006ff */
[----:B0-----:R-:W-:-:S03]  /*0130*/  LEA R6, R24, R7, 0x4 ;  /* 0x0000000718067211 */ /* 0x001fc600078e20ff */
[----:B------:R-:W-:Y:S02]  /*0140*/  LEA R24, R24, UR5, 0x2 ;  /* 0x0000000518187c11 */ /* 0x000fe4000f8e10ff */
[----:B------:R-:W-:Y:S01]  /*0150*/  LEA R7, R7, UR6, 0x2 ;  /* 0x0000000607077c11 */ /* 0x000fe2000f8e10ff */
[----:B----4-:R-:W-:Y:S06]  /*0160*/  BRA.U !UP0, `(.L_x_8) ;  /* 0x0000001908207547 */ /* 0x010fec000b800000 */
[----:B------:R-:W0:Y:S01]  /*0170*/  S2UR UR7, SR_CgaCtaId ;  /* 0x00000000000779c3 */ /* 0x000e220000008800 */
[C---:B------:R-:W-:Y:S01]  /*0180*/  SHF.L.U32 R2, R6.reuse, 0x2, RZ ;  /* 0x0000000206027819 */ /* 0x040fe200000006ff */
[----:B------:R-:W-:Y:S01]  /*0190*/  UMOV UR4, 0x400 ;  /* 0x0000040000047882 */ /* 0x000fe20000000000 */
[----:B------:R-:W-:Y:S02]  /*01a0*/  LOP3.LUT R0, R6, 0x3f, RZ, 0xc0, !PT ;  /* 0x0000003f06007812 */ /* 0x000fe400078ec0ff */
[----:B------:R-:W-:Y:S02]  /*01b0*/  SHF.R.U32.HI R5, RZ, 0x6, R6 ;  /* 0x00000006ff057819 */ /* 0x000fe40000011606 */
[----:B------:R-:W-:Y:S02]  /*01c0*/  LOP3.LUT R2, R2, 0xfc, RZ, 0xe2, !PT ;  /* 0x000000fc02027812 */ /* 0x000fe400078ee2ff */
[----:B------:R-:W-:Y:S02]  /*01d0*/  IADD3 R0, PT, PT, R0, UR5, RZ ;  /* 0x0000000500007c10 */ /* 0x000fe4000fffe0ff */
[----:B------:R-:W-:Y:S01]  /*01e0*/  MOV R16, RZ ;  /* 0x000000ff00107202 */ /* 0x000fe20000000f00 */
[----:B------:R-:W-:-:S02]  /*01f0*/  IMAD R2, R5, 0x104, R2 ;  /* 0x0000010405027824 */ /* 0x000fc400078e0202 */
[----:B------:R-:W-:Y:S01]  /*0200*/  IMAD R3, R0, UR8, R5 ;  /* 0x0000000800037c24 */ /* 0x000fe2000f8e0205 */
[----:B0-----:R-:W-:-:S06]  /*0210*/  ULEA UR4, UR7, UR4, 0x18 ;  /* 0x0000000407047291 */ /* 0x001fcc000f8ec0ff */
[----:B------:R-:W-:Y:S01]  /*0220*/  IADD3 R2, PT, PT, R2, UR4, RZ ;  /* 0x0000000402027c10 */ /* 0x000fe2000fffe0ff */
[----:B------:R-:W-:-:S06]  /*0230*/  UMOV UR4, URZ ;  /* 0x000000ff00047c82 */ /* 0x000fcc0008000000 */
.L_x_14:
[----:B------:R-:W-:Y:S01]  /*0240*/  ISETP.GT.U32.AND P0, PT, R6, 0x3ff, PT ;  /* 0x000003ff0600780c */ /* 0x000fe20003f04070 */
[----:B------:R-:W0:Y:S01]  /*0250*/  LDCU UR12, c[0x0][0x3a0] ;  /* 0x00007400ff0c77ac */ /* 0x000e220008000800 */
[----:B------:R-:W-:Y:S01]  /*0260*/  BSSY.RECONVERGENT B0, `(.L_x_9) ;  /* 0x0000031000007945 */ /* 0x000fe20003800200 */
[----:B------:R-:W1:Y:S01]  /*0270*/  LDCU UR9, c[0x0][0x3a0] ;  /* 0x00007400ff0977ac */ /* 0x000e620008000800 */
[----:B------:R-:W2:Y:S01]  /*0280*/  LDCU UR7, c[0x0][0x398] ;  /* 0x00007300ff0777ac */ /* 0x000ea20008000800 */
[----:B------:R-:W3:Y:S08]  /*0290*/  LDCU UR8, c[0x0][0x39c] ;  /* 0x00007380ff0877ac */ /* 0x000ef00008000800 */
[----:B------:R-:W-:Y:S05]  /*02a0*/  @P0 BRA `(.L_x_10) ;  /* 0x0000000000b00947 */ /* 0x000fea0003800000 */
[----:B------:R-:W-:Y:S01]  /*02b0*/  BSSY.RECONVERGENT B1, `(.L_x_11) ;  /* 0x0000015000017945 */ /* 0x000fe20003800200 */
[----:B------:R-:W-:Y:S02]  /*02c0*/  IADD3 R11, PT, PT, R3, UR4, RZ ;  /* 0x00000004030b7c10 */ /* 0x000fe4000fffe0ff */
[----:B------:R-:W-:Y:S02]  /*02d0*/  IADD3 R0, PT, PT, R5, UR4, RZ ;  /* 0x0000000405007c10 */ /* 0x000fe4000fffe0ff */
[----:B------:R-:W-:Y:S02]  /*02e0*/  MOV R4, R2 ;  /* 0x0000000200047202 */ /* 0x000fe40000000f00 */
[----:B------:R-:W-:-:S07]  /*02f0*/  MOV R10, R6 ;  /* 0x00000006000a7202 */ /* 0x000fce0000000f00 */
.L_x_12:
[----:B------:R-:W-:Y:S01]  /*0300*/  LOP3.LUT R8, R10, 0x3f, RZ, 0xc0, !PT ;  /* 0x0000003f0a087812 */ /* 0x000fe200078ec0ff */
[----:B------:R-:W-:-:S03]  /*0310*/  HFMA2 R13, -RZ, RZ, 0, 0 ;  /* 0x00000000ff0d7431 */ /* 0x000fc600000001ff */
[----:B------:R-:W-:-:S04]  /*0320*/  IADD3 R8, PT, PT, R8, UR5, RZ ;  /* 0x0000000508087c10 */ /* 0x000fc8000fffe0ff */
[----:B--2---:R-:W-:-:S04]  /*0330*/  ISETP.GE.AND P0, PT, R8, UR7, PT ;  /* 0x0000000708007c0c */ /* 0x004fc8000bf06270 */
[----:B-1----:R-:W-:-:S13]  /*0340*/  ISETP.GE.OR P0, PT, R0, UR9, P0 ;  /* 0x0000000900007c0c */ /* 0x002fda0008706670 */
[----:B------:R-:W1:Y:S02]  /*0350*/  @!P0 LDC.64 R8, c[0x0][0x380] ;  /* 0x0000e000ff088b82 */ /* 0x000e640000000a00 */
[----:B-1----:R-:W-:-:S05]  /*0360*/  @!P0 IMAD.WIDE.U32 R8, R11, 0x4, R8 ;  /* 0x000000040b088825 */ /* 0x002fca00078e0008 */
[----:B------:R-:W2:Y:S01]  /*0370*/  @!P0 LDG.E R13, desc[UR10][R8.64] ;  /* 0x0000000a080d8981 */ /* 0x000ea2000c1e1900 */
[C---:B------:R-:W-:Y:S02]  /*0380*/  ISETP.GE.U32.AND P0, PT, R10.reuse, 0x300, PT ;  /* 0x000003000a00780c */ /* 0x040fe40003f06070 */
[----:B------:R-:W-:Y:S02]  /*0390*/  IADD3 R12, PT, PT, R10, 0x100, RZ ;  /* 0x000001000a0c7810 */ /* 0x000fe40007ffe0ff */
[----:B------:R-:W-:Y:S02]  /*03a0*/  IADD3 R0, PT, PT, R0, 0x4, RZ ;  /* 0x0000000400007810 */ /* 0x000fe40007ffe0ff */
[----:B------:R-:W-:Y:S02]  /*03b0*/  MOV R10, R12 ;  /* 0x0000000c000a7202 */ /* 0x000fe40000000f00 */
[----:B------:R-:W-:Y:S01]  /*03c0*/  IADD3 R11, PT, PT, R11, 0x4, RZ ;  /* 0x000000040b0b7810 */ /* 0x000fe20007ffe0ff */
[----:B--2---:R1:W-:Y:S02]  /*03d0*/  STS [R4], R13 ;  /* 0x0000000d04007388 */ /* 0x0043e40000000800 */
[----:B-1----:R-:W-:-:S02]  /*03e0*/  IADD3 R4, PT, PT, R4, 0x410, RZ ;  /* 0x0000041004047810 */ /* 0x002fc40007ffe0ff */
[----:B------:R-:W-:Y:S05]  /*03f0*/  @!P0 BRA `(.L_x_12) ;  /* 0xfffffffc00c08947 */ /* 0x000fea000383ffff */
[----:B0--3--:R-:W-:Y:S05]  /*0400*/  BSYNC.RECONVERGENT B1 ;  /* 0x0000000000017941 */ /* 0x009fea0003800200 */
.L_x_11:
[----:B------:R-:W0:Y:S01]  /*0410*/  S2R R9, SR_CgaCtaId ;  /* 0x0000000000097919 */ /* 0x000e220000008800 */
[----:B------:R-:W-:Y:S02]  /*0420*/  MOV R4, 0x400 ;  /* 0x0000040000047802 */ /* 0x000fe40000000f00 */
[----:B------:R-:W-:Y:S02]  /*0430*/  MOV R0, R6 ;  /* 0x0000000600007202 */ /* 0x000fe40000000f00 */
[----:B------:R-:W-:-:S04]  /*0440*/  IADD3 R4, PT, PT, R4, 0x1040, RZ ;  /* 0x0000104004047810 */ /* 0x000fc80007ffe0ff */
[----:B0-----:R-:W-:-:S07]  /*0450*/  LEA R10, R9, R4, 0x18 ;  /* 0x00000004090a7211 */ /* 0x001fce00078ec0ff */
.L_x_13:
[----:B------:R-:W-:Y:S02]  /*0460*/  LOP3.LUT R12, R0, 0x3f, RZ, 0xc0, !PT ;  /* 0x0000003f000c7812 */ /* 0x000fe400078ec0ff */
[----:B------:R-:W-:Y:S02]  /*0470*/  SHF.R.U32.HI R13, RZ, 0x6, R0 ;  /* 0x00000006ff0d7819 */ /* 0x000fe40000011600 */
[----:B----4-:R-:W-:Y:S02]  /*0480*/  IADD3 R4, PT, PT, R12, UR6, RZ ;  /* 0x000000060c047c10 */ /* 0x010fe4000fffe0ff */
        /* <DEDUP_REMOVED lines=8> */
[----:B------:R-:W-:Y:S01]  /*0510*/  IMAD R11, R13, 0x104, R10 ;  /* 0x000001040d0b7824 */ /* 0x000fe200078e020a */
[C---:B------:R-:W-:Y:S02]  /*0520*/  ISETP.GE.U32.AND P0, PT, R0.reuse, 0x300, PT ;  /* 0x000003000000780c */ /* 0x040fe40003f06070 */
[----:B------:R-:W-:Y:S02]  /*0530*/  IADD3 R0, PT, PT, R0, 0x100, RZ ;  /* 0x0000010000007810 */ /* 0x000fe40007ffe0ff */
[----:B------:R-:W-:-:S05]  /*0540*/  LEA R11, R12, R11, 0x2 ;  /* 0x0000000b0c0b7211 */ /* 0x000fca00078e10ff */
[----:B--2---:R4:W-:Y:S04]  /*0550*/  STS [R11], R4 ;  /* 0x000000040b007388 */ /* 0x0049e80000000800 */
[----:B------:R-:W-:Y:S05]  /*0560*/  @!P0 BRA `(.L_x_13) ;  /* 0xfffffffc00bc8947 */ /* 0x000fea000383ffff */
.L_x_10:
[----:B0123--:R-:W-:Y:S05]  /*0570*/  BSYNC.RECONVERGENT B0 ;  /* 0x0000000000007941 */ /* 0x00ffea0003800200 */
.L_x_9:
[----:B------:R-:W0:Y:S01]  /*0580*/  S2R R0, SR_TID.Y ;  /* 0x0000000000007919 */ /* 0x000e220000002200 */
[----:B------:R-:W1:Y:S01]  /*0590*/  S2UR UR8, SR_CgaCtaId ;  /* 0x00000000000879c3 */ /* 0x000e620000008800 */
[----:B------:R-:W-:Y:S01]  /*05a0*/  UMOV UR7, 0x400 ;  /* 0x0000040000077882 */ /* 0x000fe20000000000 */
[----:B------:R-:W-:Y:S01]  /*05b0*/  UIADD3 UR4, UPT, UPT, UR4, 0x10, URZ ;  /* 0x0000001004047890 */ /* 0x000fe2000fffe0ff */
[----:B----4-:R-:W2:Y:S01]  /*05c0*/  S2R R4, SR_TID.X ;  /* 0x0000000000047919 */ /* 0x010ea20000002100 */
[----:B------:R-:W-:-:S04]  /*05d0*/  UIADD3 UR9, UPT, UPT, UR7, 0x1040, URZ ;  /* 0x0000104007097890 */ /* 0x000fc8000fffe0ff */
[----:B------:R-:W-:Y:S01]  /*05e0*/  BAR.SYNC.DEFER_BLOCKING 0x0 ;  /* 0x0000000000007b1d */ /* 0x000fe20000010000 */
[----:B-1----:R-:W-:Y:S02]  /*05f0*/  ULEA UR7, UR8, UR7, 0x18 ;  /* 0x0000000708077291 */ /* 0x002fe4000f8ec0ff */
[----:B------:R-:W-:-:S04]  /*0600*/  ULEA UR9, UR8, UR9, 0x18 ;  /* 0x0000000908097291 */ /* 0x000fc8000f8ec0ff */
[----:B0-----:R-:W-:Y:S02]  /*0610*/  LEA R0, R0, UR7, 0x4 ;  /* 0x0000000700007c11 */ /* 0x001fe4000f8e20ff */
[----:B--2---:R-:W-:-:S03]  /*0620*/  LEA R4, R4, UR9, 0x4 ;  /* 0x0000000904047c11 */ /* 0x004fc6000f8e20ff */
[----:B------:R-:W-:Y:S01]  /*0630*/  LDS.128 R8, [R0] ;  /* 0x0000000000087984 */ /* 0x000fe20000000c00 */
[----:B------:R-:W0:Y:S03]  /*0640*/  LDCU UR7, c[0x0][0x3a0] ;  /* 0x00007400ff0777ac */ /* 0x000e260008000800 */
[----:B------:R-:W1:Y:S01]  /*0650*/  LDS.128 R12, [R4] ;  /* 0x00000000040c7984 */ /* 0x000e620000000c00 */
[----:B0-----:R-:W-:Y:S01]  /*0660*/  UISETP.GE.AND UP0, UPT, UR4, UR7, UPT ;  /* 0x000000070400728c */ /* 0x001fe2000bf06270 */
[C---:B-1----:R-:W-:Y:S01]  /*0670*/  FFMA R29, R8.reuse, R12, R29 ;  /* 0x0000000c081d7223 */ /* 0x042fe2000000001d */
[C---:B------:R-:W-:Y:S01]  /*0680*/  FFMA R26, R8.reuse, R13, R26 ;  /* 0x0000000d081a7223 */ /* 0x040fe2000000001a */
[CC--:B------:R-:W-:Y:S01]  /*0690*/  FFMA R27, R8.reuse, R14.reuse, R27 ;  /* 0x0000000e081b7223 */ /* 0x0c0fe2000000001b */
[----:B------:R-:W-:Y:S01]  /*06a0*/  FFMA R8, R8, R15, R34 ;  /* 0x0000000f08087223 */ /* 0x000fe20000000022 */
[C---:B------:R-:W-:Y:S01]  /*06b0*/  FFMA R31, R12.reuse, R9, R31 ;  /* 0x000000090c1f7223 */ /* 0x040fe2000000001f */
[CC--:B------:R-:W-:Y:S01]  /*06c0*/  FFMA R32, R9.reuse, R13.reuse, R32 ;  /* 0x0000000d09207223 */ /* 0x0c0fe20000000020 */
[C---:B------:R-:W-:Y:S01]  /*06d0*/  FFMA R30, R9.reuse, R14, R30 ;  /* 0x0000000e091e7223 */ /* 0x040fe2000000001e */
[----:B------:R-:W-:Y:S01]  /*06e0*/  FFMA R34, R12, R10, R23 ;  /* 0x0000000a0c227223 */ /* 0x000fe20000000017 */
[C---:B------:R-:W-:Y:S01]  /*06f0*/  FFMA R33, R10.reuse, R13, R33 ;  /* 0x0000000d0a217223 */ /* 0x040fe20000000021 */
[CC--:B------:R-:W-:Y:S01]  /*0700*/  FFMA R35, R10.reuse, R14.reuse, R35 ;  /* 0x0000000e0a237223 */ /* 0x0c0fe20000000023 */
[-C--:B------:R-:W-:Y:S01]  /*0710*/  FFMA R9, R9, R15.reuse, R16 ;  /* 0x0000000f09097223 */ /* 0x080fe20000000010 */
[----:B------:R-:W-:Y:S01]  /*0720*/  FFMA R10, R10, R15, R20 ;  /* 0x0000000f0a0a7223 */ /* 0x000fe20000000014 */
[----:B------:R-:W-:Y:S01]  /*0730*/  FFMA R12, R12, R11, R17 ;  /* 0x0000000b0c0c7223 */ /* 0x000fe20000000011 */
[C---:B------:R-:W-:Y:S01]  /*0740*/  FFMA R13, R11.reuse, R13, R22 ;  /* 0x0000000d0b0d7223 */ /* 0x040fe20000000016 */
[----:B------:R-:W-:Y:S01]  /*0750*/  LDS.128 R16, [R0+0x100] ;  /* 0x0001000000107984 */ /* 0x000fe20000000c00 */
[C---:B------:R-:W-:Y:S01]  /*0760*/  FFMA R25, R11.reuse, R14, R25 ;  /* 0x0000000e0b197223 */ /* 0x040fe20000000019 */
[----:B------:R-:W-:-:S02]  /*0770*/  FFMA R11, R11, R15, R28 ;  /* 0x0000000f0b0b7223 */ /* 0x000fc4000000001c */
[----:B------:R-:W0:Y:S04]  /*0780*/  LDS.128 R20, [R4+0x100] ;  /* 0x0001000004147984 */ /* 0x000e280000000c00 */
[----:B------:R-:W1:Y:S04]  /*0790*/  LDS R16, [R4+0x110] ;  /* 0x0001100004107984 */ /* 0x000e680000000800 */
[----:B------:R-:W2:Y:S01]  /*07a0*/  LDS R14, [R0+0x110] ;  /* 0x00011000000e7984 */ /* 0x000ea20000000800 */
[C---:B0-----:R-:W-:Y:S01]  /*07b0*/  FFMA R29, R17.reuse, R21, R29 ;  /* 0x00000015111d7223 */ /* 0x041fe2000000001d */
[CC--:B------:R-:W-:Y:S01]  /*07c0*/  FFMA R26, R17.reuse, R22.reuse, R26 ;  /* 0x00000016111a7223 */ /* 0x0c0fe2000000001a */
[-C--:B------:R-:W-:Y:S01]  /*07d0*/  FFMA R27, R17, R23.reuse, R27 ;  /* 0x00000017111b7223 */ /* 0x080fe2000000001b */
[CC--:B------:R-:W-:Y:S01]  /*07e0*/  FFMA R32, R18.reuse, R22.reuse, R32 ;  /* 0x0000001612207223 */ /* 0x0c0fe20000000020 */
[----:B------:R-:W-:Y:S01]  /*07f0*/  FFMA R33, R19, R22, R33 ;  /* 0x0000001613217223 */ /* 0x000fe20000000021 */
[----:B-1----:R-:W-:Y:S01]  /*0800*/  FFMA R17, R17, R16, R8 ;  /* 0x0000001011117223 */ /* 0x002fe20000000008 */
[CC--:B------:R-:W-:Y:S01]  /*0810*/  FFMA R31, R21.reuse, R18.reuse, R31 ;  /* 0x00000012151f7223 */ /* 0x0c0fe2000000001f */
[----:B------:R-:W-:Y:S01]  /*0820*/  FFMA R30, R18, R23, R30 ;  /* 0x00000017121e7223 */ /* 0x000fe2000000001e */
[C---:B------:R-:W-:Y:S01]  /*0830*/  FFMA R15, R16.reuse, R18, R9 ;  /* 0x00000012100f7223 */ /* 0x040fe20000000009 */
[----:B------:R-:W-:Y:S01]  /*0840*/  FFMA R34, R21, R19, R34 ;  /* 0x0000001315227223 */ /* 0x000fe20000000022 */
[----:B------:R-:W-:Y:S01]  /*0850*/  FFMA R35, R19, R23, R35 ;  /* 0x0000001713237223 */ /* 0x000fe20000000023 */
[----:B------:R-:W-:Y:S01]  /*0860*/  FFMA R10, R16, R19, R10 ;  /* 0x00000013100a7223 */ /* 0x000fe2000000000a */
[C---:B--2---:R-:W-:Y:S01]  /*0870*/  FFMA R28, R14.reuse, R21, R12 ;  /* 0x000000150e1c7223 */ /* 0x044fe2000000000c */
[C---:B------:R-:W-:Y:S01]  /*0880*/  FFMA R22, R14.reuse, R22, R13 ;  /* 0x000000160e167223 */ /* 0x040fe2000000000d */
[----:B------:R-:W-:Y:S01]  /*0890*/  LDS.64 R18, [R4+0x208] ;  /* 0x0002080004127984 */ /* 0x000fe20000000a00 */
[C---:B------:R-:W-:Y:S01]  /*08a0*/  FFMA R25, R14.reuse, R23, R25 ;  /* 0x000000170e197223 */ /* 0x040fe20000000019 */
[----:B------:R-:W-:-:S02]  /*08b0*/  FFMA R14, R14, R16, R11 ;  /* 0x000000100e0e7223 */ /* 0x000fc4000000000b */
[----:B------:R-:W0:Y:S04]  /*08c0*/  LDS.64 R12, [R0+0x208] ;  /* 0x00020800000c7984 */ /* 0x000e280000000a00 */
[----:B------:R-:W1:Y:S04]  /*08d0*/  LDS.64 R8, [R4+0x210] ;  /* 0x0002100004087984 */ /* 0x000e680000000a00 */
[----:B------:R-:W2:Y:S01]  /*08e0*/  LDS.64 R20, [R0+0x210] ;  /* 0x0002100000147984 */ /* 0x000ea20000000a00 */
[----:B0-----:R-:W-:Y:S01]  /*08f0*/  FFMA R31, R18, R13, R31 ;  /* 0x0000000d121f7223 */ /* 0x001fe2000000001f */
[CC--:B------:R-:W-:Y:S01]  /*0900*/  FFMA R32, R13.reuse, R19.reuse, R32 ;  /* 0x000000130d207223 */ /* 0x0c0fe20000000020 */
[C---:B------:R-:W-:Y:S01]  /*0910*/  FFMA R29, R12.reuse, R18, R29 ;  /* 0x000000120c1d7223 */ /* 0x040fe2000000001d */
[----:B------:R-:W-:Y:S01]  /*0920*/  FFMA R26, R12, R19, R26 ;  /* 0x000000130c1a7223 */ /* 0x000fe2000000001a */
[----:B-1----:R-:W-:Y:S01]  /*0930*/  FFMA R30, R8, R13, R30 ;  /* 0x0000000d081e7223 */ /* 0x002fe2000000001e */
[-C--:B------:R-:W-:Y:S01]  /*0940*/  FFMA R15, R13, R9.reuse, R15 ;  /* 0x000000090d0f7223 */ /* 0x080fe2000000000f */
[C---:B------:R-:W-:Y:S01]  /*0950*/  FFMA R27, R12.reuse, R8, R27 ;  /* 0x000000080c1b7223 */ /* 0x040fe2000000001b */
[----:B------:R-:W-:Y:S01]  /*0960*/  FFMA R12, R12, R9, R17 ;  /* 0x000000090c0c7223 */ /* 0x000fe20000000011 */
[----:B--2---:R-:W-:Y:S01]  /*0970*/  FFMA R13, R18, R21, R28 ;  /* 0x00000015120d7223 */ /* 0x004fe2000000001c */
[C---:B------:R-:W-:Y:S01]  /*0980*/  FFMA R34, R20.reuse, R18, R34 ;  /* 0x0000001214227223 */ /* 0x040fe20000000022 */
[C---:B------:R-:W-:Y:S01]  /*0990*/  FFMA R33, R20.reuse, R19, R33 ;  /* 0x0000001314217223 */ /* 0x040fe20000000021 */
[C---:B------:R-:W-:Y:S01]  /*09a0*/  FFMA R35, R20.reuse, R8, R35 ;  /* 0x0000000814237223 */ /* 0x040fe20000000023 */
[----:B------:R-:W-:Y:S01]  /*09b0*/  FFMA R10, R20, R9, R10 ;  /* 0x00000009140a7223 */ /* 0x000fe2000000000a */
[C---:B------:R-:W-:Y:S01]  /*09c0*/  FFMA R11, R21.reuse, R19, R22 ;  /* 0x00000013150b7223 */ /* 0x040fe20000000016 */
[----:B------:R-:W-:Y:S01]  /*09d0*/  FFMA R25, R8, R21, R25 ;  /* 0x0000001508197223 */ /* 0x000fe20000000019 */
[----:B------:R-:W-:Y:S01]  /*09e0*/  FFMA R28, R21, R9, R14 ;  /* 0x00000009151c7223 */ /* 0x000fe2000000000e */
[----:B------:R-:W-:Y:S04]  /*09f0*/  LDS.128 R16, [R0+0x310] ;  /* 0x0003100000107984 */ /* 0x000fe80000000c00 */
[----:B------:R-:W0:Y:S04]  /*0a00*/  LDS.128 R20, [R4+0x310] ;  /* 0x0003100004147984 */ /* 0x000e280000000c00 */
[----:B------:R-:W1:Y:S04]  /*0a10*/  LDS R8, [R4+0x30c] ;  /* 0x00030c0004087984 */ /* 0x000e680000000800 */
[----:B------:R-:W2:Y:S01]  /*0a20*/  LDS R23, [R0+0x30c] ;  /* 0x00030c0000177984 */ /* 0x000ea20000000800 */
[C---:B0-----:R-:W-:Y:S01]  /*0a30*/  FFMA R32, R16.reuse, R20, R32 ;  /* 0x0000001410207223 */ /* 0x041fe20000000020 */
[----:B------:R-:W-:Y:S01]  /*0a40*/  FFMA R30, R16, R21, R30 ;  /* 0x00000015101e7223 */ /* 0x000fe2000000001e */
        /* <DEDUP_REMOVED lines=8> */
[CC--:B------:R-:W-:Y:S01]  /*0ad0*/  FFMA R27, R23.reuse, R21.reuse, R27 ;  /* 0x00000015171b7223 */ /* 0x0c0fe2000000001b */
[-C--:B------:R-:W-:Y:S01]  /*0ae0*/  FFMA R23, R23, R22.reuse, R12 ;  /* 0x0000001617177223 */ /* 0x080fe2000000000c */
[----:B------:R-:W-:Y:S01]  /*0af0*/  FFMA R17, R17, R22, R10 ;  /* 0x0000001611117223 */ /* 0x000fe2000000000a */
[----:B------:R-:W-:Y:S01]  /*0b00*/  FFMA R20, R20, R18, R11 ;  /* 0x0000001214147223 */ /* 0x000fe2000000000b */
[----:B------:R-:W-:Y:S01]  /*0b10*/  LDS.128 R12, [R4+0x410] ;  /* 0x00041000040c7984 */ /* 0x000fe20000000c00 */
[C---:B------:R-:W-:Y:S01]  /*0b20*/  FFMA R25, R18.reuse, R21, R25 ;  /* 0x0000001512197223 */ /* 0x040fe20000000019 */
[----:B------:R-:W-:-:S02]  /*0b30*/  FFMA R28, R18, R22, R28 ;  /* 0x00000016121c7223 */ /* 0x000fc4000000001c */
[----:B------:R-:W0:Y:S02]  /*0b40*/  LDS.128 R8, [R0+0x410] ;  /* 0x0004100000087984 */ /* 0x000e240000000c00 */
[C---:B0-----:R-:W-:Y:S01]  /*0b50*/  FFMA R29, R8.reuse, R12, R29 ;  /* 0x0000000c081d7223 */ /* 0x041fe2000000001d */
[C---:B------:R-:W-:Y:S01]  /*0b60*/  FFMA R26, R8.reuse, R13, R26 ;  /* 0x0000000d081a7223 */ /* 0x040fe2000000001a */
[-C--:B------:R-:W-:Y:S01]  /*0b70*/  FFMA R27, R8, R14.reuse, R27 ;  /* 0x0000000e081b7223 */ /* 0x080fe2000000001b */
[C---:B------:R-:W-:Y:S01]  /*0b80*/  FFMA R31, R12.reuse, R9, R31 ;  /* 0x000000090c1f7223 */ /* 0x040fe2000000001f */
[CC--:B------:R-:W-:Y:S01]  /*0b90*/  FFMA R32, R9.reuse, R13.reuse, R32 ;  /* 0x0000000d09207223 */ /* 0x0c0fe20000000020 */
[C---:B------:R-:W-:Y:S01]  /*0ba0*/  FFMA R30, R9.reuse, R14, R30 ;  /* 0x0000000e091e7223 */ /* 0x040fe2000000001e */
[----:B------:R-:W-:Y:S01]  /*0bb0*/  FFMA R34, R12, R10, R34 ;  /* 0x0000000a0c227223 */ /* 0x000fe20000000022 */
[C---:B------:R-:W-:Y:S01]  /*0bc0*/  FFMA R33, R10.reuse, R13, R33 ;  /* 0x0000000d0a217223 */ /* 0x040fe20000000021 */
[-C--:B------:R-:W-:Y:S01]  /*0bd0*/  FFMA R35, R10, R14.reuse, R35 ;  /* 0x0000000e0a237223 */ /* 0x080fe20000000023 */
[-C--:B------:R-:W-:Y:S01]  /*0be0*/  FFMA R8, R8, R15.reuse, R23 ;  /* 0x0000000f08087223 */ /* 0x080fe20000000017 */
        /* <DEDUP_REMOVED lines=11> */
[C---:B------:R-:W-:Y:S01]  /*0ca0*/  FFMA R26, R17.reuse, R22, R26 ;  /* 0x00000016111a7223 */ /* 0x040fe2000000001a */
[-C--:B------:R-:W-:Y:S01]  /*0cb0*/  FFMA R27, R17, R23.reuse, R27 ;  /* 0x00000017111b7223 */ /* 0x080fe2000000001b */
[C---:B------:R-:W-:Y:S01]  /*0cc0*/  FFMA R31, R21.reuse, R18, R31 ;  /* 0x00000012151f7223 */ /* 0x040fe2000000001f */
[CC--:B------:R-:W-:Y:S01]  /*0cd0*/  FFMA R32, R18.reuse, R22.reuse, R32 ;  /* 0x0000001612207223 */ /* 0x0c0fe20000000020 */
[----:B------:R-:W-:Y:S01]  /*0ce0*/  FFMA R30, R18, R23, R30 ;  /* 0x00000017121e7223 */ /* 0x000fe2000000001e */
[----:B------:R-:W-:Y:S01]  /*0cf0*/  FFMA R34, R21, R19, R34 ;  /* 0x0000001315227223 */ /* 0x000fe20000000022 */
[C---:B------:R-:W-:Y:S01]  /*0d00*/  FFMA R33, R19.reuse, R22, R33 ;  /* 0x0000001613217223 */ /* 0x040fe20000000021 */
[----:B------:R-:W-:Y:S01]  /*0d10*/  FFMA R35, R19, R23, R35 ;  /* 0x0000001713237223 */ /* 0x000fe20000000023 */
[----:B-1----:R-:W-:Y:S01]  /*0d20*/  FFMA R17, R17, R16, R8 ;  /* 0x0000001011117223 */ /* 0x002fe20000000008 */
[C---:B------:R-:W-:Y:S01]  /*0d30*/  FFMA R18, R16.reuse, R18, R9 ;  /* 0x0000001210127223 */ /* 0x040fe20000000009 */
        /* <DEDUP_REMOVED lines=9> */
[C---:B0-----:R-:W-:Y:S01]  /*0dd0*/  FFMA R29, R10.reuse, R12, R29 ;  /* 0x0000000c0a1d7223 */ /* 0x041fe2000000001d */
[----:B------:R-:W-:Y:S01]  /*0de0*/  FFMA R26, R10, R13, R26 ;  /* 0x0000000d0a1a7223 */ /* 0x000fe2000000001a */
[----:B------:R-:W-:Y:S01]  /*0df0*/  FFMA R31, R12, R11, R31 ;  /* 0x0000000b0c1f7223 */ /* 0x000fe2000000001f */
[C---:B------:R-:W-:Y:S01]  /*0e00*/  FFMA R32, R11.reuse, R13, R32 ;  /* 0x0000000d0b207223 */ /* 0x040fe20000000020 */
[----:B-1----:R-:W-:Y:S01]  /*0e10*/  FFMA R27, R10, R8, R27 ;  /* 0x000000080a1b7223 */ /* 0x002fe2000000001b */
[----:B------:R-:W-:Y:S01]  /*0e20*/  FFMA R30, R8, R11, R30 ;  /* 0x0000000b081e7223 */ /* 0x000fe2000000001e */
[-C--:B------:R-:W-:Y:S01]  /*0e30*/  FFMA R10, R10, R9.reuse, R17 ;  /* 0x000000090a0a7223 */ /* 0x080fe20000000011 */
[----:B------:R-:W-:Y:S01]  /*0e40*/  FFMA R11, R11, R9, R18 ;  /* 0x000000090b0b7223 */ /* 0x000fe20000000012 */
[C---:B--2---:R-:W-:Y:S01]  /*0e50*/  FFMA R33, R20.reuse, R13, R33 ;  /* 0x0000000d14217223 */ /* 0x044fe20000000021 */
[C---:B------:R-:W-:Y:S01]  /*0e60*/  FFMA R34, R20.reuse, R12, R34 ;  /* 0x0000000c14227223 */ /* 0x040fe20000000022 */
[C---:B------:R-:W-:Y:S01]  /*0e70*/  FFMA R35, R20.reuse, R8, R35 ;  /* 0x0000000814237223 */ /* 0x040fe20000000023 */
[----:B------:R-:W-:Y:S01]  /*0e80*/  FFMA R14, R20, R9, R19 ;  /* 0x00000009140e7223 */ /* 0x000fe20000000013 */
[----:B------:R-:W-:Y:S01]  /*0e90*/  FFMA R15, R12, R21, R15 ;  /* 0x000000150c0f7223 */ /* 0x000fe2000000000f */
[C---:B------:R-:W-:Y:S01]  /*0ea0*/  FFMA R13, R21.reuse, R13, R22 ;  /* 0x0000000d150d7223 */ /* 0x040fe20000000016 */
[----:B------:R-:W-:Y:S01]  /*0eb0*/  FFMA R25, R8, R21, R25 ;  /* 0x0000001508197223 */ /* 0x000fe20000000019 */
[----:B------:R-:W-:Y:S01]  /*0ec0*/  FFMA R28, R21, R9, R28 ;  /* 0x00000009151c7223 */ /* 0x000fe2000000001c */
[----:B------:R-:W-:Y:S04]  /*0ed0*/  LDS.128 R16, [R0+0x720] ;  /* 0x0007200000107984 */ /* 0x000fe80000000c00 */
[----:B------:R-:W0:Y:S04]  /*0ee0*/  LDS R8, [R4+0x71c] ;  /* 0x00071c0004087984 */ /* 0x000e280000000800 */
[----:B------:R-:W1:Y:S04]  /*0ef0*/  LDS.128 R20, [R4+0x720] ;  /* 0x0007200004147984 */ /* 0x000e680000000c00 */
[----:B------:R-:W2:Y:S01]  /*0f00*/  LDS R9, [R0+0x71c] ;  /* 0x00071c0000097984 */ /* 0x000ea20000000800 */
[----:B0-----:R-:W-:Y:S01]  /*0f10*/  FFMA R31, R16, R8, R31 ;  /* 0x00000008101f7223 */ /* 0x001fe2000000001f */
[C---:B------:R-:W-:Y:S01]  /*0f20*/  FFMA R19, R8.reuse, R18, R15 ;  /* 0x0000001208137223 */ /* 0x040fe2000000000f */
[----:B-1----:R-:W-:Y:S01]  /*0f30*/  FFMA R23, R8, R17, R34 ;  /* 0x0000001108177223 */ /* 0x002fe20000000022 */
[CC--:B------:R-:W-:Y:S01]  /*0f40*/  FFMA R32, R16.reuse, R20.reuse, R32 ;  /* 0x0000001410207223 */ /* 0x0c0fe20000000020 */
[----:B------:R-:W-:Y:S01]  /*0f50*/  FFMA R30, R16, R21, R30 ;  /* 0x00000015101e7223 */ /* 0x000fe2000000001e */
[----:B------:R-:W-:Y:S01]  /*0f60*/  FFMA R33, R20, R17, R33 ;  /* 0x0000001114217223 */ /* 0x000fe20000000021 */
[----:B--2---:R-:W-:Y:S01]  /*0f70*/  FFMA R26, R9, R20, R26 ;  /* 0x00000014091a7223 */ /* 0x004fe2000000001a */
[-C--:B------:R-:W-:Y:S01]  /*0f80*/  FFMA R35, R17, R21.reuse, R35 ;  /* 0x0000001511237223 */ /* 0x080fe20000000023 */
[C---:B------:R-:W-:Y:S01]  /*0f90*/  FFMA R29, R9.reuse, R8, R29 ;  /* 0x00000008091d7223 */ /* 0x040fe2000000001d */
[CC--:B------:R-:W-:Y:S01]  /*0fa0*/  FFMA R27, R9.reuse, R21.reuse, R27 ;  /* 0x00000015091b7223 */ /* 0x0c0fe2000000001b */
[-C--:B------:R-:W-:Y:S01]  /*0fb0*/  FFMA R34, R9, R22.reuse, R10 ;  /* 0x0000001609227223 */ /* 0x080fe2000000000a */
        /* <DEDUP_REMOVED lines=30> */
[----:B------:R-:W-:Y:S01]  /*11a0*/  FFMA R31, R21, R18, R31 ;  /* 0x00000012151f7223 */ /* 0x000fe2000000001f */
[----:B-1----:R-:W-:Y:S01]  /*11b0*/  FFMA R34, R17, R16, R34 ;  /* 0x0000001011227223 */ /* 0x002fe20000000022 */
[CC--:B------:R-:W-:Y:S01]  /*11c0*/  FFMA R32, R18.reuse, R22.reuse, R32 ;  /* 0x0000001612207223 */ /* 0x0c0fe20000000020 */
[----:B------:R-:W-:Y:S01]  /*11d0*/  FFMA R30, R18, R23, R30 ;  /* 0x00000017121e7223 */ /* 0x000fe2000000001e */
[----:B------:R-:W-:Y:S01]  /*11e0*/  FFMA R15, R21, R19, R8 ;  /* 0x00000013150f7223 */ /* 0x000fe20000000008 */
[C---:B------:R-:W-:Y:S01]  /*11f0*/  FFMA R33, R19.reuse, R22, R33 ;  /* 0x0000001613217223 */ /* 0x040fe20000000021 */
[----:B------:R-:W-:Y:S01]  /*1200*/  FFMA R35, R19, R23, R35 ;  /* 0x0000001713237223 */ /* 0x000fe20000000023 */
        /* <DEDUP_REMOVED lines=14> */
[C---:B-1----:R-:W-:Y:S01]  /*12f0*/  FFMA R27, R10.reuse, R8, R27 ;  /* 0x000000080a1b7223 */ /* 0x042fe2000000001b */
[----:B------:R-:W-:Y:S01]  /*1300*/  FFMA R34, R10, R9, R34 ;  /* 0x000000090a227223 */ /* 0x000fe20000000022 */
[----:B------:R-:W-:Y:S01]  /*1310*/  FFMA R30, R8, R11, R30 ;  /* 0x0000000b081e7223 */ /* 0x000fe2000000001e */
        /* <DEDUP_REMOVED lines=14> */
[----:B------:R-:W-:Y:S01]  /*1400*/  FFMA R19, R8, R17, R15 ;  /* 0x0000001108137223 */ /* 0x000fe2000000000f */
[CC--:B-1----:R-:W-:Y:S01]  /*1410*/  FFMA R32, R16.reuse, R20.reuse, R32 ;  /* 0x0000001410207223 */ /* 0x0c2fe20000000020 */
[----:B------:R-:W-:Y:S01]  /*1420*/  FFMA R30, R16, R21, R30 ;  /* 0x00000015101e7223 */ /* 0x000fe2000000001e */
[----:B------:R-:W-:Y:S01]  /*1430*/  FFMA R33, R20, R17, R33 ;  /* 0x0000001114217223 */ /* 0x000fe20000000021 */
[-C--:B------:R-:W-:Y:S01]  /*1440*/  FFMA R35, R17, R21.reuse, R35 ;  /* 0x0000001511237223 */ /* 0x080fe20000000023 */
[C---:B--2---:R-:W-:Y:S01]  /*1450*/  FFMA R26, R9.reuse, R20, R26 ;  /* 0x00000014091a7223 */ /* 0x044fe2000000001a */
[----:B------:R-:W-:Y:S01]  /*1460*/  FFMA R23, R8, R18, R12 ;  /* 0x0000001208177223 */ /* 0x000fe2000000000c */
        /* <DEDUP_REMOVED lines=32> */
[CC--:B------:R-:W-:Y:S01]  /*1670*/  FFMA R27, R17.reuse, R23.reuse, R27 ;  /* 0x00000017111b7223 */ /* 0x0c0fe2000000001b */
[C---:B------:R-:W-:Y:S01]  /*1680*/  FFMA R32, R18.reuse, R22, R32 ;  /* 0x0000001612207223 */ /* 0x040fe20000000020 */
[----:B-1----:R-:W-:Y:S01]  /*1690*/  FFMA R34, R17, R16, R34 ;  /* 0x0000001011227223 */ /* 0x002fe20000000022 */
[----:B------:R-:W-:Y:S01]  /*16a0*/  FFMA R33, R19, R22, R33 ;  /* 0x0000001613217223 */ /* 0x000fe20000000021 */
        /* <DEDUP_REMOVED lines=11> */
[----:B------:R-:W-:Y:S04]  /*1760*/  LDS.64 R12, [R4+0xe38] ;  /* 0x000e3800040c7984 */ /* 0x000fe80000000a00 */
[----:B------:R-:W0:Y:S04]  /*1770*/  LDS.64 R20, [R0+0xe40] ;  /* 0x000e400000147984 */ /* 0x000e280000000a00 */
[----:B------:R-:W1:Y:S01]  /*1780*/  LDS.64 R8, [R0+0xe38] ;  /* 0x000e380000087984 */ /* 0x000e620000000a00 */
[C---:B0-----:R-:W-:Y:S01]  /*1790*/  FFMA R23, R20.reuse, R12, R15 ;  /* 0x0000000c14177223 */ /* 0x041fe2000000000f */
[C---:B------:R-:W-:Y:S01]  /*17a0*/  FFMA R33, R20.reuse, R13, R33 ;  /* 0x0000000d14217223 */ /* 0x040fe20000000021 */
[C---:B------:R-:W-:Y:S01]  /*17b0*/  FFMA R35, R20.reuse, R18, R35 ;  /* 0x0000001214237223 */ /* 0x040fe20000000023 */
[----:B------:R-:W-:Y:S01]  /*17c0*/  FFMA R20, R20, R19, R10 ;  /* 0x0000001314147223 */ /* 0x000fe2000000000a */
[C---:B-1----:R-:W-:Y:S01]  /*17d0*/  FFMA R29, R8.reuse, R12, R29 ;  /* 0x0000000c081d7223 */ /* 0x042fe2000000001d */
[C---:B------:R-:W-:Y:S01]  /*17e0*/  FFMA R26, R8.reuse, R13, R26 ;  /* 0x0000000d081a7223 */ /* 0x040fe2000000001a */
[C---:B------:R-:W-:Y:S01]  /*17f0*/  FFMA R27, R8.reuse, R18, R27 ;  /* 0x00000012081b7223 */ /* 0x040fe2000000001b */
[----:B------:R-:W-:Y:S01]  /*1800*/  FFMA R34, R8, R19, R34 ;  /* 0x0000001308227223 */ /* 0x000fe20000000022 */
[----:B------:R-:W-:Y:S01]  /*1810*/  FFMA R31, R12, R9, R31 ;  /* 0x000000090c1f7223 */ /* 0x000fe2000000001f */
[C---:B------:R-:W-:Y:S01]  /*1820*/  FFMA R32, R9.reuse, R13, R32 ;  /* 0x0000000d09207223 */ /* 0x040fe20000000020 */
[----:B------:R-:W-:Y:S01]  /*1830*/  FFMA R30, R18, R9, R30 ;  /* 0x00000009121e7223 */ /* 0x000fe2000000001e */
[----:B------:R-:W-:Y:S01]  /*1840*/  FFMA R16, R9, R19, R11 ;  /* 0x0000001309107223 */ /* 0x000fe2000000000b */
[----:B------:R-:W-:Y:S01]  /*1850*/  FFMA R17, R12, R21, R17 ;  /* 0x000000150c117223 */ /* 0x000fe20000000011 */
[----:B------:R-:W-:Y:S01]  /*1860*/  LDS.128 R8, [R4+0xf40] ;  /* 0x000f400004087984 */ /* 0x000fe20000000c00 */
[C---:B------:R-:W-:Y:S01]  /*1870*/  FFMA R22, R21.reuse, R13, R22 ;  /* 0x0000000d15167223 */ /* 0x040fe20000000016 */
[----:B------:R-:W-:Y:S01]  /*1880*/  FFMA R25, R18, R21, R25 ;  /* 0x0000001512197223 */ /* 0x000fe20000000019 */
[----:B------:R-:W-:Y:S01]  /*1890*/  FFMA R28, R21, R19, R28 ;  /* 0x00000013151c7223 */ /* 0x000fe2000000001c */
[----:B------:R-:W-:Y:S04]  /*18a0*/  LDS R4, [R4+0xf3c] ;  /* 0x000f3c0004047984 */ /* 0x000fe80000000800 */
[----:B------:R-:W0:Y:S04]  /*18b0*/  LDS R11, [R0+0xf3c] ;  /* 0x000f3c00000b7984 */ /* 0x000e280000000800 */
[----:B------:R-:W1:Y:S01]  /*18c0*/  LDS.128 R12, [R0+0xf40] ;  /* 0x000f4000000c7984 */ /* 0x000e620000000c00 */
[C---:B0-----:R-:W-:Y:S01]  /*18d0*/  FFMA R29, R11.reuse, R4, R29 ;  /* 0x000000040b1d7223 */ /* 0x041fe2000000001d */
[C---:B------:R-:W-:Y:S01]  /*18e0*/  FFMA R26, R11.reuse, R8, R26 ;  /* 0x000000080b1a7223 */ /* 0x040fe2000000001a */
[CC--:B------:R-:W-:Y:S01]  /*18f0*/  FFMA R27, R11.reuse, R9.reuse, R27 ;  /* 0x000000090b1b7223 */ /* 0x0c0fe2000000001b */
[----:B------:R-:W-:Y:S01]  /*1900*/  FFMA R34, R11, R10, R34 ;  /* 0x0000000a0b227223 */ /* 0x000fe20000000022 */
[C---:B-1----:R-:W-:Y:S01]  /*1910*/  FFMA R31, R12.reuse, R4, R31 ;  /* 0x000000040c1f7223 */ /* 0x042fe2000000001f */
[C---:B------:R-:W-:Y:S01]  /*1920*/  FFMA R32, R12.reuse, R8, R32 ;  /* 0x000000080c207223 */ /* 0x040fe20000000020 */
[C---:B------:R-:W-:Y:S01]  /*1930*/  FFMA R30, R12.reuse, R9, R30 ;  /* 0x000000090c1e7223 */ /* 0x040fe2000000001e */
[-C--:B------:R-:W-:Y:S01]  /*1940*/  FFMA R16, R12, R10.reuse, R16 ;  /* 0x0000000a0c107223 */ /* 0x080fe20000000010 */
[-C--:B------:R-:W-:Y:S01]  /*1950*/  FFMA R23, R4, R13.reuse, R23 ;  /* 0x0000000d04177223 */ /* 0x080fe20000000017 */
[----:B------:R-:W-:Y:S01]  /*1960*/  FFMA R33, R8, R13, R33 ;  /* 0x0000000d08217223 */ /* 0x000fe20000000021 */
[CC--:B------:R-:W-:Y:S01]  /*1970*/  FFMA R35, R13.reuse, R9.reuse, R35 ;  /* 0x000000090d237223 */ /* 0x0c0fe20000000023 */
[----:B------:R-:W-:Y:S01]  /*1980*/  FFMA R20, R13, R10, R20 ;  /* 0x0000000a0d147223 */ /* 0x000fe20000000014 */
[-C--:B------:R-:W-:Y:S01]  /*1990*/  FFMA R17, R4, R14.reuse, R17 ;  /* 0x0000000e04117223 */ /* 0x080fe20000000011 */
[----:B------:R-:W-:Y:S01]  /*19a0*/  FFMA R22, R8, R14, R22 ;  /* 0x0000000e08167223 */ /* 0x000fe20000000016 */
[C---:B------:R-:W-:Y:S01]  /*19b0*/  FFMA R25, R14.reuse, R9, R25 ;  /* 0x000000090e197223 */ /* 0x040fe20000000019 */
[----:B------:R-:W-:Y:S01]  /*19c0*/  FFMA R28, R14, R10, R28 ;  /* 0x0000000a0e1c7223 */ /* 0x000fe2000000001c */
[----:B------:R-:W-:Y:S06]  /*19d0*/  BAR.SYNC.DEFER_BLOCKING 0x0 ;  /* 0x0000000000007b1d */ /* 0x000fec0000010000 */
[----:B------:R-:W-:Y:S05]  /*19e0*/  BRA.U !UP0, `(.L_x_14) ;  /* 0xffffffe908147547 */ /* 0x000fea000b83ffff */
.L_x_8:
[----:B------:R-:W0:Y:S01]  /*19f0*/  LDCU.64 UR8, c[0x0][0x398] ;  /* 0x00007300ff0877ac */ /* 0x000e220008000a00 */
[----:B------:R-:W1:Y:S01]  /*1a00*/  LDC.64 R2, c[0x0][0x390] ;  /* 0x0000e400ff027b82 */ /* 0x000e620000000a00 */
[C---:B------:R-:W-:Y:S02]  /*1a10*/  IADD3 R0, PT, PT, R7.reuse, 0x1, RZ ;  /* 0x0000000107007810 */ /* 0x040fe40007ffe0ff */
[C---:B------:R-:W-:Y:S02]  /*1a20*/  IADD3 R4, PT, PT, R7.reuse, 0x2, RZ ;  /* 0x0000000207047810 */ /* 0x040fe40007ffe0ff */
[C---:B------:R-:W-:Y:S02]  /*1a30*/  IADD3 R8, PT, PT, R24.reuse, 0x1, RZ ;  /* 0x0000000118087810 */ /* 0x040fe40007ffe0ff */
[----:B0-----:R-:W-:Y:S01]  /*1a40*/  ISETP.GE.AND P2, PT, R7, UR9, PT ;  /* 0x0000000907007c0c */ /* 0x001fe2000bf46270 */
[----:B------:R-:W-:Y:S01]  /*1a50*/  IMAD R9, R24, UR9, R7 ;  /* 0x0000000918097c24 */ /* 0x000fe2000f8e0207 */
[----:B------:R-:W-:-:S02]  /*1a60*/  ISETP.GE.AND P3, PT, R0, UR9, PT ;  /* 0x0000000900007c0c */ /* 0x000fc4000bf66270 */
[----:B------:R-:W-:Y:S02]  /*1a70*/  ISETP.GE.AND P0, PT, R4, UR9, PT ;  /* 0x0000000904007c0c */ /* 0x000fe4000bf06270 */
[C---:B------:R-:W-:Y:S01]  /*1a80*/  ISETP.GE.OR P4, PT, R24.reuse, UR8, P2 ;  /* 0x0000000818007c0c */ /* 0x040fe20009786670 */
[----:B-1----:R-:W-:Y:S01]  /*1a90*/  IMAD.WIDE R4, R9, 0x4, R2 ;  /* 0x0000000409047825 */ /* 0x002fe200078e0202 */
[C---:B------:R-:W-:Y:S02]  /*1aa0*/  ISETP.GE.OR P6, PT, R24.reuse, UR8, P3 ;  /* 0x0000000818007c0c */ /* 0x040fe40009fc6670 */
[----:B------:R-:W-:Y:S02]  /*1ab0*/  ISETP.GE.OR P5, PT, R24, UR8, P0 ;  /* 0x0000000818007c0c */ /* 0x000fe400087a6670 */
[----:B------:R-:W-:Y:S02]  /*1ac0*/  IADD3 R7, PT, PT, R7, 0x3, RZ ;  /* 0x0000000307077810 */ /* 0x000fe40007ffe0ff */
[----:B------:R-:W-:-:S02]  /*1ad0*/  IADD3 R9, PT, PT, R9, UR9, RZ ;  /* 0x0000000909097c10 */ /* 0x000fc4000fffe0ff */
[----:B------:R-:W-:Y:S02]  /*1ae0*/  ISETP.GE.AND P1, PT, R7, UR9, PT ;  /* 0x0000000907007c0c */ /* 0x000fe4000bf26270 */
[C---:B------:R-:W-:Y:S01]  /*1af0*/  IADD3 R0, PT, PT, R24.reuse, 0x2, RZ ;  /* 0x0000000218007810 */ /* 0x040fe20007ffe0ff */
[----:B------:R0:W-:Y:S01]  /*1b00*/  @!P4 STG.E desc[UR10][R4.64], R29 ;  /* 0x0000001d0400c986 */ /* 0x0001e2000c10190a */
[----:B------:R-:W-:Y:S01]  /*1b10*/  ISETP.GE.OR P4, PT, R24, UR8, P1 ;  /* 0x0000000818007c0c */ /* 0x000fe20008f86670 */
[C---:B------:R-:W-:Y:S01]  /*1b20*/  IMAD.WIDE R6, R9.reuse, 0x4, R2 ;  /* 0x0000000409067825 */ /* 0x040fe200078e0202 */
[----:B------:R-:W-:Y:S01]  /*1b30*/  IADD3 R11, PT, PT, R9, UR9, RZ ;  /* 0x00000009090b7c10 */ /* 0x000fe2000fffe0ff */
[----:B------:R0:W-:Y:S01]  /*1b40*/  @!P6 STG.E desc[UR10][R4.64+0x4], R26 ;  /* 0x0000041a0400e986 */ /* 0x0001e2000c10190a */
[----:B------:R-:W-:Y:S02]  /*1b50*/  ISETP.GE.OR P6, PT, R8, UR8, P2 ;  /* 0x0000000808007c0c */ /* 0x000fe400097c6670 */
[----:B------:R-:W-:Y:S01]  /*1b60*/  IADD3 R24, PT, PT, R24, 0x3, RZ ;  /* 0x0000000318187810 */ /* 0x000fe20007ffe0ff */
[----:B------:R0:W-:Y:S01]  /*1b70*/  @!P5 STG.E desc[UR10][R4.64+0x8], R27 ;  /* 0x0000081b0400d986 */ /* 0x0001e2000c10190a */
[----:B------:R-:W-:-:S05]  /*1b80*/  ISETP.GE.OR P5, PT, R8, UR8, P3 ;  /* 0x0000000808007c0c */ /* 0x000fca0009fa6670 */
[----:B------:R0:W-:Y:S01]  /*1b90*/  @!P4 STG.E desc[UR10][R4.64+0xc], R34 ;  /* 0x00000c220400c986 */ /* 0x0001e2000c10190a */
[----:B------:R-:W-:-:S03]  /*1ba0*/  ISETP.GE.OR P4, PT, R8, UR8, P0 ;  /* 0x0000000808007c0c */ /* 0x000fc60008786670 */
[----:B------:R0:W-:Y:S01]  /*1bb0*/  @!P6 STG.E desc[UR10][R6.64], R31 ;  /* 0x0000001f0600e986 */ /* 0x0001e2000c10190a */
[----:B------:R-:W-:Y:S01]  /*1bc0*/  ISETP.GE.OR P6, PT, R8, UR8, P1 ;  /* 0x0000000808007c0c */ /* 0x000fe20008fc6670 */
[C-C-:B------:R-:W-:Y:S01]  /*1bd0*/  IMAD.WIDE R8, R11.reuse, 0x4, R2.reuse ;  /* 0x000000040b087825 */ /* 0x140fe200078e0202 */
[----:B------:R-:W-:Y:S01]  /*1be0*/  IADD3 R11, PT, PT, R11, UR9, RZ ;  /* 0x000000090b0b7c10 */ /* 0x000fe2000fffe0ff */
[----:B------:R0:W-:Y:S01]  /*1bf0*/  @!P5 STG.E desc[UR10][R6.64+0x4], R32 ;  /* 0x000004200600d986 */ /* 0x0001e2000c10190a */
[----:B------:R-:W-:Y:S02]  /*1c00*/  ISETP.GE.OR P5, PT, R0, UR8, P2 ;  /* 0x0000000800007c0c */ /* 0x000fe400097a6670 */
[----:B------:R-:W-:Y:S01]  /*1c10*/  ISETP.GE.OR P2, PT, R24, UR8, P2 ;  /* 0x0000000818007c0c */ /* 0x000fe20009746670 */
[----:B------:R-:W-:Y:S02]  /*1c20*/  IMAD.WIDE R2, R11, 0x4, R2 ;  /* 0x000000040b027825 */ /* 0x000fe400078e0202 */
[----:B------:R0:W-:Y:S01]  /*1c30*/  @!P4 STG.E desc[UR10][R6.64+0x8], R30 ;  /* 0x0000081e0600c986 */ /* 0x0001e2000c10190a */
[----:B------:R-:W-:-:S02]  /*1c40*/  ISETP.GE.OR P4, PT, R0, UR8, P3 ;  /* 0x0000000800007c0c */ /* 0x000fc40009f86670 */
[----:B------:R-:W-:Y:S01]  /*1c50*/  ISETP.GE.OR P3, PT, R24, UR8, P3 ;  /* 0x0000000818007c0c */ /* 0x000fe20009f66670 */
[----:B------:R0:W-:Y:S01]  /*1c60*/  @!P6 STG.E desc[UR10][R6.64+0xc], R16 ;  /* 0x00000c100600e986 */ /* 0x0001e2000c10190a */
[----:B------:R-:W-:Y:S02]  /*1c70*/  ISETP.GE.OR P6, PT, R0, UR8, P1 ;  /* 0x0000000800007c0c */ /* 0x000fe40008fc6670 */
[----:B------:R-:W-:Y:S01]  /*1c80*/  ISETP.GE.OR P1, PT, R24, UR8, P1 ;  /* 0x0000000818007c0c */ /* 0x000fe20008f26670 */
[----:B------:R0:W-:Y:S01]  /*1c90*/  @!P5 STG.E desc[UR10][R8.64], R23 ;  /* 0x000000170800d986 */ /* 0x0001e2000c10190a */
[----:B------:R-:W-:Y:S02]  /*1ca0*/  ISETP.GE.OR P5, PT, R0, UR8, P0 ;  /* 0x0000000800007c0c */ /* 0x000fe400087a6670 */
[----:B------:R-:W-:-:S03]  /*1cb0*/  ISETP.GE.OR P0, PT, R24, UR8, P0 ;  /* 0x0000000818007c0c */ /* 0x000fc60008706670 */
[----:B------:R0:W-:Y:S04]  /*1cc0*/  @!P4 STG.E desc[UR10][R8.64+0x4], R33 ;  /* 0x000004210800c986 */ /* 0x0001e8000c10190a */
[----:B------:R0:W-:Y:S04]  /*1cd0*/  @!P6 STG.E desc[UR10][R8.64+0xc], R20 ;  /* 0x00000c140800e986 */ /* 0x0001e8000c10190a */
[----:B------:R0:W-:Y:S04]  /*1ce0*/  @!P5 STG.E desc[UR10][R8.64+0x8], R35 ;  /* 0x000008230800d986 */ /* 0x0001e8000c10190a */
[----:B------:R0:W-:Y:S04]  /*1cf0*/  @!P2 STG.E desc[UR10][R2.64], R17 ;  /* 0x000000110200a986 */ /* 0x0001e8000c10190a */
[----:B------:R0:W-:Y:S04]  /*1d00*/  @!P3 STG.E desc[UR10][R2.64+0x4], R22 ;  /* 0x000004160200b986 */ /* 0x0001e8000c10190a */
[----:B------:R0:W-:Y:S01]  /*1d10*/  @!P0 STG.E desc[UR10][R2.64+0x8], R25 ;  /* 0x0000081902008986 */ /* 0x0001e2000c10190a */
[----:B------:R-:W-:Y:S05]  /*1d20*/  @P1 EXIT ;  /* 0x000000000000194d */ /* 0x000fea0003800000 */
[----:B------:R-:W-:Y:S01]  /*1d30*/  STG.E desc[UR10][R2.64+0xc], R28 ;  /* 0x00000c1c02007986 */ /* 0x000fe2000c10190a */
[----:B------:R-:W-:Y:S05]  /*1d40*/  EXIT ;  /* 0x000000000000794d */ /* 0x000fea0003800000 */
.L_x_15:
        /* <DEDUP_REMOVED lines=11> */
.L_x_17:


//--------------------- .nv.shared._Z17threadTile8x8GemmILi128ELi128ELi8EEvPKfS1_Pfiii --------------------------
	.section	.nv.shared._Z17threadTile8x8GemmILi128ELi128ELi8EEvPKfS1_Pfiii,"aw",@nobits
	.sectionflags	@""
	.align	4
.nv.shared._Z17threadTile8x8GemmILi128ELi128ELi8EEvPKfS1_Pfiii:
	.zero		9280


//--------------------- .nv.shared.reserved.0     --------------------------
	.section	.nv.shared.reserved.0,"aw",@nobits
	.weak		__nv_reservedSMEM_offset_0_alias
	.size		__nv_reservedSMEM_offset_0_alias, 0, 64
	.other		__nv_reservedSMEM_offset_0_alias,@"STO_CUDA_RESERVED_SHARED STV_DEFAULT"
__nv_reservedSMEM_offset_0_alias:
	.zero		0
	.zero		64


//--------------------- .nv.shared._Z14threadTileGemmILi64ELi64ELi16ELi4ELi4EEvPKfS1_Pfiii --------------------------
	.section	.nv.shared._Z14threadTileGemmILi64ELi64ELi16ELi4ELi4EEvPKfS1_Pfiii,"aw",@nobits
	.sectionflags	@""
	.align	4
.nv.shared._Z14threadTileGemmILi64ELi64ELi16ELi4ELi4EEvPKfS1_Pfiii:
	.zero		9344


//--------------------- .nv.constant0._Z17threadTile8x8GemmILi128ELi128ELi8EEvPKfS1_Pfiii --------------------------
	.section	.nv.constant0._Z17threadTile8x8GemmILi128ELi128ELi8EEvPKfS1_Pfiii,"a",@progbits
	.sectionflags	@""
	.align	4
.nv.constant0._Z17threadTile8x8GemmILi128ELi128ELi8EEvPKfS1_Pfiii:
	.zero		932


//--------------------- .nv.constant0._Z14threadTileGemmILi64ELi64ELi16ELi4ELi4EEvPKfS1_Pfiii --------------------------
	.section	.nv.constant0._Z14threadTileGemmILi64ELi64ELi16ELi4ELi4EEvPKfS1_Pfiii,"a",@progbits
	.sectionflags	@""
	.align	4
.nv.constant0._Z14threadTileGemmILi64ELi64ELi16ELi4ELi4EEvPKfS1_Pfiii:
	.zero		932


//--------------------- SYMBOLS --------------------------

	.type		.nv.reservedSmem.offset0,@object
	.size		.nv.reservedSmem.offset0,0x4
	.type		.nv.reservedSmem.cap,@object
	.size		.nv.reservedSmem.cap,0x4
